	.target	sm_103a

	.elftype	@"ET_EXEC"


//--------------------- .note.nv.tkinfo           --------------------------
	.section	.note.nv.tkinfo,"",@"SHT_NOTE"
	.sectionflags	@"SHF_NOTE_NV_TKINFO"
	.tkinfo
        /*0018*/ 	.word	0x00000002
        /*0030*/ 	.string	""
        /*0030*/ 	.string	"ptxas"
        /*0030*/ 	.string	"Cuda compilation tools, release 13.0, V13.0.88"
        /*0030*/ 	.string	"Build cuda_13.0.r13.0/compiler.36424714_0"
        /*0030*/ 	.string	"-arch sm_103a -m 64 "



//--------------------- .note.nv.cuinfo           --------------------------
	.section	.note.nv.cuinfo,"",@"SHT_NOTE"
	.sectionflags	@"SHF_NOTE_NV_CUINFO"
        /*0018*/ 	.short	0x0002
        /*001a*/ 	.short	0x0067
        /*001c*/ 	.short	0x0082
	.zero		2


//--------------------- .nv.info                  --------------------------
	.section	.nv.info,"",@"SHT_CUDA_INFO"
	.align	4


	//----- nvinfo : EIATTR_REGCOUNT
	.align		4
        /*0000*/ 	.byte	0x04, 0x2f
        /*0002*/ 	.short	(.L_1 - .L_0)
	.align		4
.L_0:
        /*0004*/ 	.word	index@(_ZN17fastertransformer14add_bias_sliceI6__halfEEvPKT_PS2_S4_iiib)
        /*0008*/ 	.word	0x0000001c


	//----- nvinfo : EIATTR_FRAME_SIZE
	.align		4
.L_1:
        /*000c*/ 	.byte	0x04, 0x11
        /*000e*/ 	.short	(.L_3 - .L_2)
	.align		4
.L_2:
        /*0010*/ 	.word	index@(_ZN17fastertransformer14add_bias_sliceI6__halfEEvPKT_PS2_S4_iiib)
        /*0014*/ 	.word	0x00000000


	//----- nvinfo : EIATTR_REGCOUNT
	.align		4
.L_3:
        /*0018*/ 	.byte	0x04, 0x2f
        /*001a*/ 	.short	(.L_5 - .L_4)
	.align		4
.L_4:
        /*001c*/ 	.word	index@(_ZN17fastertransformer37add_bias_concat_clstoken_add_posembedI6__halfEEvPKT_PS2_S4_S4_S4_iiib)
        /*0020*/ 	.word	0x0000001a


	//----- nvinfo : EIATTR_FRAME_SIZE
	.align		4
.L_5:
        /*0024*/ 	.byte	0x04, 0x11
        /*0026*/ 	.short	(.L_7 - .L_6)
	.align		4
.L_6:
        /*0028*/ 	.word	index@(_ZN17fastertransformer37add_bias_concat_clstoken_add_posembedI6__halfEEvPKT_PS2_S4_S4_S4_iiib)
        /*002c*/ 	.word	0x00000000


	//----- nvinfo : EIATTR_REGCOUNT
	.align		4
.L_7:
        /*0030*/ 	.byte	0x04, 0x2f
        /*0032*/ 	.short	(.L_9 - .L_8)
	.align		4
.L_8:
        /*0034*/ 	.word	index@(_ZN17fastertransformer10slice_copyI6__halfEEvPKT_PS2_iiii)
        /*0038*/ 	.word	0x0000000c


	//----- nvinfo : EIATTR_FRAME_SIZE
	.align		4
.L_9:
        /*003c*/ 	.byte	0x04, 0x11
        /*003e*/ 	.short	(.L_11 - .L_10)
	.align		4
.L_10:
        /*0040*/ 	.word	index@(_ZN17fastertransformer10slice_copyI6__halfEEvPKT_PS2_iiii)
        /*0044*/ 	.word	0x00000000


	//----- nvinfo : EIATTR_REGCOUNT
	.align		4
.L_11:
        /*0048*/ 	.byte	0x04, 0x2f
        /*004a*/ 	.short	(.L_13 - .L_12)
	.align		4
.L_12:
        /*004c*/ 	.word	index@(_ZN17fastertransformer21add_bias_add_posembedI6__halfEEvPT_PKS2_S5_iii)
        /*0050*/ 	.word	0x0000001a


	//----- nvinfo : EIATTR_FRAME_SIZE
	.align		4
.L_13:
        /*0054*/ 	.byte	0x04, 0x11
        /*0056*/ 	.short	(.L_15 - .L_14)
	.align		4
.L_14:
        /*0058*/ 	.word	index@(_ZN17fastertransformer21add_bias_add_posembedI6__halfEEvPT_PKS2_S5_iii)
        /*005c*/ 	.word	0x00000000


	//----- nvinfo : EIATTR_REGCOUNT
	.align		4
.L_15:
        /*0060*/ 	.byte	0x04, 0x2f
        /*0062*/ 	.short	(.L_17 - .L_16)
	.align		4
.L_16:
        /*0064*/ 	.word	index@(_ZN17fastertransformer37add_bias_concat_clstoken_add_posembedIfEEvPKT_PS1_S3_S3_S3_iiib)
        /*0068*/ 	.word	0x0000001a


	//----- nvinfo : EIATTR_FRAME_SIZE
	.align		4
.L_17:
        /*006c*/ 	.byte	0x04, 0x11
        /*006e*/ 	.short	(.L_19 - .L_18)
	.align		4
.L_18:
        /*0070*/ 	.word	index@(_ZN17fastertransformer37add_bias_concat_clstoken_add_posembedIfEEvPKT_PS1_S3_S3_S3_iiib)
        /*0074*/ 	.word	0x00000000


	//----- nvinfo : EIATTR_REGCOUNT
	.align		4
.L_19:
        /*0078*/ 	.byte	0x04, 0x2f
        /*007a*/ 	.short	(.L_21 - .L_20)
	.align		4
.L_20:
        /*007c*/ 	.word	index@(_ZN17fastertransformer10slice_copyIfEEvPKT_PS1_iiii)
        /*0080*/ 	.word	0x0000000c


	//----- nvinfo : EIATTR_FRAME_SIZE
	.align		4
.L_21:
        /*0084*/ 	.byte	0x04, 0x11
        /*0086*/ 	.short	(.L_23 - .L_22)
	.align		4
.L_22:
        /*0088*/ 	.word	index@(_ZN17fastertransformer10slice_copyIfEEvPKT_PS1_iiii)
        /*008c*/ 	.word	0x00000000


	//----- nvinfo : EIATTR_REGCOUNT
	.align		4
.L_23:
        /*0090*/ 	.byte	0x04, 0x2f
        /*0092*/ 	.short	(.L_25 - .L_24)
	.align		4
.L_24:
        /*0094*/ 	.word	index@(_ZN17fastertransformer21add_bias_add_posembedIfEEvPT_PKS1_S4_iii)
        /*0098*/ 	.word	0x0000001a


	//----- nvinfo : EIATTR_FRAME_SIZE
	.align		4
.L_25:
        /*009c*/ 	.byte	0x04, 0x11
        /*009e*/ 	.short	(.L_27 - .L_26)
	.align		4
.L_26:
        /*00a0*/ 	.word	index@(_ZN17fastertransformer21add_bias_add_posembedIfEEvPT_PKS1_S4_iii)
        /*00a4*/ 	.word	0x00000000


	//----- nvinfo : EIATTR_MIN_STACK_SIZE
	.align		4
.L_27:
        /*00a8*/ 	.byte	0x04, 0x12
        /*00aa*/ 	.short	(.L_29 - .L_28)
	.align		4
.L_28:
        /*00ac*/ 	.word	index@(_ZN17fastertransformer21add_bias_add_posembedIfEEvPT_PKS1_S4_iii)
        /*00b0*/ 	.word	0x00000000


	//----- nvinfo : EIATTR_MIN_STACK_SIZE
	.align		4
.L_29:
        /*00b4*/ 	.byte	0x04, 0x12
        /*00b6*/ 	.short	(.L_31 - .L_30)
	.align		4
.L_30:
        /*00b8*/ 	.word	index@(_ZN17fastertransformer10slice_copyIfEEvPKT_PS1_iiii)
        /*00bc*/ 	.word	0x00000000


	//----- nvinfo : EIATTR_MIN_STACK_SIZE
	.align		4
.L_31:
        /*00c0*/ 	.byte	0x04, 0x12
        /*00c2*/ 	.short	(.L_33 - .L_32)
	.align		4
.L_32:
        /*00c4*/ 	.word	index@(_ZN17fastertransformer37add_bias_concat_clstoken_add_posembedIfEEvPKT_PS1_S3_S3_S3_iiib)
        /*00c8*/ 	.word	0x00000000


	//----- nvinfo : EIATTR_MIN_STACK_SIZE
	.align		4
.L_33:
        /*00cc*/ 	.byte	0x04, 0x12
        /*00ce*/ 	.short	(.L_35 - .L_34)
	.align		4
.L_34:
        /*00d0*/ 	.word	index@(_ZN17fastertransformer21add_bias_add_posembedI6__halfEEvPT_PKS2_S5_iii)
        /*00d4*/ 	.word	0x00000000


	//----- nvinfo : EIATTR_MIN_STACK_SIZE
	.align		4
.L_35:
        /*00d8*/ 	.byte	0x04, 0x12
        /*00da*/ 	.short	(.L_37 - .L_36)
	.align		4
.L_36:
        /*00dc*/ 	.word	index@(_ZN17fastertransformer10slice_copyI6__halfEEvPKT_PS2_iiii)
        /*00e0*/ 	.word	0x00000000


	//----- nvinfo : EIATTR_MIN_STACK_SIZE
	.align		4
.L_37:
        /*00e4*/ 	.byte	0x04, 0x12
        /*00e6*/ 	.short	(.L_39 - .L_38)
	.align		4
.L_38:
        /*00e8*/ 	.word	index@(_ZN17fastertransformer37add_bias_concat_clstoken_add_posembedI6__halfEEvPKT_PS2_S4_S4_S4_iiib)
        /*00ec*/ 	.word	0x00000000


	//----- nvinfo : EIATTR_MIN_STACK_SIZE
	.align		4
.L_39:
        /*00f0*/ 	.byte	0x04, 0x12
        /*00f2*/ 	.short	(.L_41 - .L_40)
	.align		4
.L_40:
        /*00f4*/ 	.word	index@(_ZN17fastertransformer14add_bias_sliceI6__halfEEvPKT_PS2_S4_iiib)
        /*00f8*/ 	.word	0x00000000
.L_41:


//--------------------- .nv.compat                --------------------------
	.section	.nv.compat,"",@"SHT_CUDA_COMPAT_INFO"
	.align	4
        /*0000*/ 	.byte	0x02, 0x09, 0x01, 0x00, 0x02, 0x02, 0x01, 0x00, 0x02, 0x05, 0x05, 0x00, 0x03, 0x07, 0x01, 0x01
        /*0010*/ 	.byte	0x02, 0x03, 0x00, 0x00, 0x02, 0x06, 0x01, 0x00, 0x04, 0x0b, 0x08, 0x00, 0x00, 0x00, 0x00, 0x00
        /*0020*/ 	.byte	0x00, 0x00, 0x00, 0x00


//--------------------- .nv.info._ZN17fastertransformer21add_bias_add_posembedIfEEvPT_PKS1_S4_iii --------------------------
	.section	.nv.info._ZN17fastertransformer21add_bias_add_posembedIfEEvPT_PKS1_S4_iii,"",@"SHT_CUDA_INFO"
	.sectionflags	@""
	.align	4


	//----- nvinfo : EIATTR_CUDA_API_VERSION
	.align		4
        /*0000*/ 	.byte	0x04, 0x37
        /*0002*/ 	.short	(.L_43 - .L_42)
.L_42:
        /*0004*/ 	.word	0x00000082


	//----- nvinfo : EIATTR_KPARAM_INFO
	.align		4
.L_43:
        /*0008*/ 	.byte	0x04, 0x17
        /*000a*/ 	.short	(.L_45 - .L_44)
.L_44:
        /*000c*/ 	.word	0x00000000
        /*0010*/ 	.short	0x0005
        /*0012*/ 	.short	0x0020
        /*0014*/ 	.byte	0x00, 0xf0, 0x11, 0x00


	//----- nvinfo : EIATTR_KPARAM_INFO
	.align		4
.L_45:
        /*0018*/ 	.byte	0x04, 0x17
        /*001a*/ 	.short	(.L_47 - .L_46)
.L_46:
        /*001c*/ 	.word	0x00000000
        /*0020*/ 	.short	0x0004
        /*0022*/ 	.short	0x001c
        /*0024*/ 	.byte	0x00, 0xf0, 0x11, 0x00


	//----- nvinfo : EIATTR_KPARAM_INFO
	.align		4
.L_47:
        /*0028*/ 	.byte	0x04, 0x17
        /*002a*/ 	.short	(.L_49 - .L_48)
.L_48:
        /*002c*/ 	.word	0x00000000
        /*0030*/ 	.short	0x0003
        /*0032*/ 	.short	0x0018
        /*0034*/ 	.byte	0x00, 0xf0, 0x11, 0x00


	//----- nvinfo : EIATTR_KPARAM_INFO
	.align		4
.L_49:
        /*0038*/ 	.byte	0x04, 0x17
        /*003a*/ 	.short	(.L_51 - .L_50)
.L_50:
        /*003c*/ 	.word	0x00000000
        /*0040*/ 	.short	0x0002
        /*0042*/ 	.short	0x0010
        /*0044*/ 	.byte	0x00, 0xf5, 0x21, 0x00


	//----- nvinfo : EIATTR_KPARAM_INFO
	.align		4
.L_51:
        /*0048*/ 	.byte	0x04, 0x17
        /*004a*/ 	.short	(.L_53 - .L_52)
.L_52:
        /*004c*/ 	.word	0x00000000
        /*0050*/ 	.short	0x0001
        /*0052*/ 	.short	0x0008
        /*0054*/ 	.byte	0x00, 0xf5, 0x21, 0x00


	//----- nvinfo : EIATTR_KPARAM_INFO
	.align		4
.L_53:
        /*0058*/ 	.byte	0x04, 0x17
        /*005a*/ 	.short	(.L_55 - .L_54)
.L_54:
        /*005c*/ 	.word	0x00000000
        /*0060*/ 	.short	0x0000
        /*0062*/ 	.short	0x0000
        /*0064*/ 	.byte	0x00, 0xf5, 0x21, 0x00


	//----- nvinfo : EIATTR_SPARSE_MMA_MASK
	.align		4
.L_55:
        /*0068*/ 	.byte	0x03, 0x50
        /*006a*/ 	.short	0x0000


	//----- nvinfo : EIATTR_MAXREG_COUNT
	.align		4
        /*006c*/ 	.byte	0x03, 0x1b
        /*006e*/ 	.short	0x00ff


	//----- nvinfo : EIATTR_MERCURY_ISA_VERSION
	.align		4
        /*0070*/ 	.byte	0x03, 0x5f
        /*0072*/ 	.short	0x0101


	//----- nvinfo : EIATTR_VRC_CTA_INIT_COUNT
	.align		4
        /*0074*/ 	.byte	0x02, 0x4a
	.zero		1
	.zero		1


	//----- nvinfo : EIATTR_EXIT_INSTR_OFFSETS
	.align		4
        /*0078*/ 	.byte	0x04, 0x1c
        /*007a*/ 	.short	(.L_57 - .L_56)


	//   ....[0]....
.L_56:
        /*007c*/ 	.word	0x00000080


	//   ....[1]....
        /*0080*/ 	.word	0x00000480


	//----- nvinfo : EIATTR_CRS_STACK_SIZE
	.align		4
.L_57:
        /*0084*/ 	.byte	0x04, 0x1e
        /*0086*/ 	.short	(.L_59 - .L_58)
.L_58:
        /*0088*/ 	.word	0x00000000


	//----- nvinfo : EIATTR_CBANK_PARAM_SIZE
	.align		4
.L_59:
        /*008c*/ 	.byte	0x03, 0x19
        /*008e*/ 	.short	0x0024


	//----- nvinfo : EIATTR_PARAM_CBANK
	.align		4
        /*0090*/ 	.byte	0x04, 0x0a
        /*0092*/ 	.short	(.L_61 - .L_60)
	.align		4
.L_60:
        /*0094*/ 	.word	index@(.nv.constant0._ZN17fastertransformer21add_bias_add_posembedIfEEvPT_PKS1_S4_iii)
        /*0098*/ 	.short	0x0380
        /*009a*/ 	.short	0x0024


	//----- nvinfo : EIATTR_SW_WAR
	.align		4
.L_61:
        /*009c*/ 	.byte	0x04, 0x36
        /*009e*/ 	.short	(.L_63 - .L_62)
.L_62:
        /*00a0*/ 	.word	0x00000008
.L_63:


//--------------------- .nv.info._ZN17fastertransformer10slice_copyIfEEvPKT_PS1_iiii --------------------------
	.section	.nv.info._ZN17fastertransformer10slice_copyIfEEvPKT_PS1_iiii,"",@"SHT_CUDA_INFO"
	.sectionflags	@""
	.align	4


	//----- nvinfo : EIATTR_CUDA_API_VERSION
	.align		4
        /*0000*/ 	.byte	0x04, 0x37
        /*0002*/ 	.short	(.L_65 - .L_64)
.L_64:
        /*0004*/ 	.word	0x00000082


	//----- nvinfo : EIATTR_KPARAM_INFO
	.align		4
.L_65:
        /*0008*/ 	.byte	0x04, 0x17
        /*000a*/ 	.short	(.L_67 - .L_66)
.L_66:
        /*000c*/ 	.word	0x00000000
        /*0010*/ 	.short	0x0005
        /*0012*/ 	.short	0x001c
        /*0014*/ 	.byte	0x00, 0xf0, 0x11, 0x00


	//----- nvinfo : EIATTR_KPARAM_INFO
	.align		4
.L_67:
        /*0018*/ 	.byte	0x04, 0x17
        /*001a*/ 	.short	(.L_69 - .L_68)
.L_68:
        /*001c*/ 	.word	0x00000000
        /*0020*/ 	.short	0x0004
        /*0022*/ 	.short	0x0018
        /*0024*/ 	.byte	0x00, 0xf0, 0x11, 0x00


	//----- nvinfo : EIATTR_KPARAM_INFO
	.align		4
.L_69:
        /*0028*/ 	.byte	0x04, 0x17
        /*002a*/ 	.short	(.L_71 - .L_70)
.L_70:
        /*002c*/ 	.word	0x00000000
        /*0030*/ 	.short	0x0003
        /*0032*/ 	.short	0x0014
        /*0034*/ 	.byte	0x00, 0xf0, 0x11, 0x00


	//----- nvinfo : EIATTR_KPARAM_INFO
	.align		4
.L_71:
        /*0038*/ 	.byte	0x04, 0x17
        /*003a*/ 	.short	(.L_73 - .L_72)
.L_72:
        /*003c*/ 	.word	0x00000000
        /*0040*/ 	.short	0x0002
        /*0042*/ 	.short	0x0010
        /*0044*/ 	.byte	0x00, 0xf0, 0x11, 0x00


	//----- nvinfo : EIATTR_KPARAM_INFO
	.align		4
.L_73:
        /*0048*/ 	.byte	0x04, 0x17
        /*004a*/ 	.short	(.L_75 - .L_74)
.L_74:
        /*004c*/ 	.word	0x00000000
        /*0050*/ 	.short	0x0001
        /*0052*/ 	.short	0x0008
        /*0054*/ 	.byte	0x00, 0xf5, 0x21, 0x00


	//----- nvinfo : EIATTR_KPARAM_INFO
	.align		4
.L_75:
        /*0058*/ 	.byte	0x04, 0x17
        /*005a*/ 	.short	(.L_77 - .L_76)
.L_76:
        /*005c*/ 	.word	0x00000000
        /*0060*/ 	.short	0x0000
        /*0062*/ 	.short	0x0000
        /*0064*/ 	.byte	0x00, 0xf5, 0x21, 0x00


	//----- nvinfo : EIATTR_SPARSE_MMA_MASK
	.align		4
.L_77:
        /*0068*/ 	.byte	0x03, 0x50
        /*006a*/ 	.short	0x0000


	//----- nvinfo : EIATTR_MAXREG_COUNT
	.align		4
        /*006c*/ 	.byte	0x03, 0x1b
        /*006e*/ 	.short	0x00ff


	//----- nvinfo : EIATTR_MERCURY_ISA_VERSION
	.align		4
        /*0070*/ 	.byte	0x03, 0x5f
        /*0072*/ 	.short	0x0101


	//----- nvinfo : EIATTR_VRC_CTA_INIT_COUNT
	.align		4
        /*0074*/ 	.byte	0x02, 0x4a
	.zero		1
	.zero		1


	//----- nvinfo : EIATTR_EXIT_INSTR_OFFSETS
	.align		4
        /*0078*/ 	.byte	0x04, 0x1c
        /*007a*/ 	.short	(.L_79 - .L_78)


	//   ....[0]....
.L_78:
        /*007c*/ 	.word	0x00000080


	//   ....[1]....
        /*0080*/ 	.word	0x000002d0


	//----- nvinfo : EIATTR_CBANK_PARAM_SIZE
	.align		4
.L_79:
        /*0084*/ 	.byte	0x03, 0x19
        /*0086*/ 	.short	0x0020


	//----- nvinfo : EIATTR_PARAM_CBANK
	.align		4
        /*0088*/ 	.byte	0x04, 0x0a
        /*008a*/ 	.short	(.L_81 - .L_80)
	.align		4
.L_80:
        /*008c*/ 	.word	index@(.nv.constant0._ZN17fastertransformer10slice_copyIfEEvPKT_PS1_iiii)
        /*0090*/ 	.short	0x0380
        /*0092*/ 	.short	0x0020


	//----- nvinfo : EIATTR_SW_WAR
	.align		4
.L_81:
        /*0094*/ 	.byte	0x04, 0x36
        /*0096*/ 	.short	(.L_83 - .L_82)
.L_82:
        /*0098*/ 	.word	0x00000008
.L_83:


//--------------------- .nv.info._ZN17fastertransformer37add_bias_concat_clstoken_add_posembedIfEEvPKT_PS1_S3_S3_S3_iiib --------------------------
	.section	.nv.info._ZN17fastertransformer37add_bias_concat_clstoken_add_posembedIfEEvPKT_PS1_S3_S3_S3_iiib,"",@"SHT_CUDA_INFO"
	.sectionflags	@""
	.align	4


	//----- nvinfo : EIATTR_CUDA_API_VERSION
	.align		4
        /*0000*/ 	.byte	0x04, 0x37
        /*0002*/ 	.short	(.L_85 - .L_84)
.L_84:
        /*0004*/ 	.word	0x00000082


	//----- nvinfo : EIATTR_KPARAM_INFO
	.align		4
.L_85:
        /*0008*/ 	.byte	0x04, 0x17
        /*000a*/ 	.short	(.L_87 - .L_86)
.L_86:
        /*000c*/ 	.word	0x00000000
        /*0010*/ 	.short	0x0008
        /*0012*/ 	.short	0x0034
        /*0014*/ 	.byte	0x00, 0xf0, 0x05, 0x00


	//----- nvinfo : EIATTR_KPARAM_INFO
	.align		4
.L_87:
        /*0018*/ 	.byte	0x04, 0x17
        /*001a*/ 	.short	(.L_89 - .L_88)
.L_88:
        /*001c*/ 	.word	0x00000000
        /*0020*/ 	.short	0x0007
        /*0022*/ 	.short	0x0030
        /*0024*/ 	.byte	0x00, 0xf0, 0x11, 0x00


	//----- nvinfo : EIATTR_KPARAM_INFO
	.align		4
.L_89:
        /*0028*/ 	.byte	0x04, 0x17
        /*002a*/ 	.short	(.L_91 - .L_90)
.L_90:
        /*002c*/ 	.word	0x00000000
        /*0030*/ 	.short	0x0006
        /*0032*/ 	.short	0x002c
        /*0034*/ 	.byte	0x00, 0xf0, 0x11, 0x00


	//----- nvinfo : EIATTR_KPARAM_INFO
	.align		4
.L_91:
        /*0038*/ 	.byte	0x04, 0x17
        /*003a*/ 	.short	(.L_93 - .L_92)
.L_92:
        /*003c*/ 	.word	0x00000000
        /*0040*/ 	.short	0x0005
        /*0042*/ 	.short	0x0028
        /*0044*/ 	.byte	0x00, 0xf0, 0x11, 0x00


	//----- nvinfo : EIATTR_KPARAM_INFO
	.align		4
.L_93:
        /*0048*/ 	.byte	0x04, 0x17
        /*004a*/ 	.short	(.L_95 - .L_94)
.L_94:
        /*004c*/ 	.word	0x00000000
        /*0050*/ 	.short	0x0004
        /*0052*/ 	.short	0x0020
        /*0054*/ 	.byte	0x00, 0xf5, 0x21, 0x00


	//----- nvinfo : EIATTR_KPARAM_INFO
	.align		4
.L_95:
        /*0058*/ 	.byte	0x04, 0x17
        /*005a*/ 	.short	(.L_97 - .L_96)
.L_96:
        /*005c*/ 	.word	0x00000000
        /*0060*/ 	.short	0x0003
        /*0062*/ 	.short	0x0018
        /*0064*/ 	.byte	0x00, 0xf5, 0x21, 0x00


	//----- nvinfo : EIATTR_KPARAM_INFO
	.align		4
.L_97:
        /*0068*/ 	.byte	0x04, 0x17
        /*006a*/ 	.short	(.L_99 - .L_98)
.L_98:
        /*006c*/ 	.word	0x00000000
        /*0070*/ 	.short	0x0002
        /*0072*/ 	.short	0x0010
        /*0074*/ 	.byte	0x00, 0xf5, 0x21, 0x00


	//----- nvinfo : EIATTR_KPARAM_INFO
	.align		4
.L_99:
        /*0078*/ 	.byte	0x04, 0x17
        /*007a*/ 	.short	(.L_101 - .L_100)
.L_100:
        /*007c*/ 	.word	0x00000000
        /*0080*/ 	.short	0x0001
        /*0082*/ 	.short	0x0008
        /*0084*/ 	.byte	0x00, 0xf5, 0x21, 0x00


	//----- nvinfo : EIATTR_KPARAM_INFO
	.align		4
.L_101:
        /*0088*/ 	.byte	0x04, 0x17
        /*008a*/ 	.short	(.L_103 - .L_102)
.L_102:
        /*008c*/ 	.word	0x00000000
        /*0090*/ 	.short	0x0000
        /*0092*/ 	.short	0x0000
        /*0094*/ 	.byte	0x00, 0xf5, 0x21, 0x00


	//----- nvinfo : EIATTR_SPARSE_MMA_MASK
	.align		4
.L_103:
        /*0098*/ 	.byte	0x03, 0x50
        /*009a*/ 	.short	0x0000


	//----- nvinfo : EIATTR_MAXREG_COUNT
	.align		4
        /*009c*/ 	.byte	0x03, 0x1b
        /*009e*/ 	.short	0x00ff


	//----- nvinfo : EIATTR_MERCURY_ISA_VERSION
	.align		4
        /*00a0*/ 	.byte	0x03, 0x5f
        /*00a2*/ 	.short	0x0101


	//----- nvinfo : EIATTR_VRC_CTA_INIT_COUNT
	.align		4
        /*00a4*/ 	.byte	0x02, 0x4a
	.zero		1
	.zero		1


	//----- nvinfo : EIATTR_EXIT_INSTR_OFFSETS
	.align		4
        /*00a8*/ 	.byte	0x04, 0x1c
        /*00aa*/ 	.short	(.L_105 - .L_104)


	//   ....[0]....
.L_104:
        /*00ac*/ 	.word	0x00000080


	//   ....[1]....
        /*00b0*/ 	.word	0x00000640


	//----- nvinfo : EIATTR_CRS_STACK_SIZE
	.align		4
.L_105:
        /*00b4*/ 	.byte	0x04, 0x1e
        /*00b6*/ 	.short	(.L_107 - .L_106)
.L_106:
        /*00b8*/ 	.word	0x00000000


	//----- nvinfo : EIATTR_CBANK_PARAM_SIZE
	.align		4
.L_107:
        /*00bc*/ 	.byte	0x03, 0x19
        /*00be*/ 	.short	0x0035


	//----- nvinfo : EIATTR_PARAM_CBANK
	.align		4
        /*00c0*/ 	.byte	0x04, 0x0a
        /*00c2*/ 	.short	(.L_109 - .L_108)
	.align		4
.L_108:
        /*00c4*/ 	.word	index@(.nv.constant0._ZN17fastertransformer37add_bias_concat_clstoken_add_posembedIfEEvPKT_PS1_S3_S3_S3_iiib)
        /*00c8*/ 	.short	0x0380
        /*00ca*/ 	.short	0x0035


	//----- nvinfo : EIATTR_SW_WAR
	.align		4
.L_109:
        /*00cc*/ 	.byte	0x04, 0x36
        /*00ce*/ 	.short	(.L_111 - .L_110)
.L_110:
        /*00d0*/ 	.word	0x00000008
.L_111:


//--------------------- .nv.info._ZN17fastertransformer21add_bias_add_posembedI6__halfEEvPT_PKS2_S5_iii --------------------------
	.section	.nv.info._ZN17fastertransformer21add_bias_add_posembedI6__halfEEvPT_PKS2_S5_iii,"",@"SHT_CUDA_INFO"
	.sectionflags	@""
	.align	4


	//----- nvinfo : EIATTR_CUDA_API_VERSION
	.align		4
        /*0000*/ 	.byte	0x04, 0x37
        /*0002*/ 	.short	(.L_113 - .L_112)
.L_112:
        /*0004*/ 	.word	0x00000082


	//----- nvinfo : EIATTR_KPARAM_INFO
	.align		4
.L_113:
        /*0008*/ 	.byte	0x04, 0x17
        /*000a*/ 	.short	(.L_115 - .L_114)
.L_114:
        /*000c*/ 	.word	0x00000000
        /*0010*/ 	.short	0x0005
        /*0012*/ 	.short	0x0020
        /*0014*/ 	.byte	0x00, 0xf0, 0x11, 0x00


	//----- nvinfo : EIATTR_KPARAM_INFO
	.align		4
.L_115:
        /*0018*/ 	.byte	0x04, 0x17
        /*001a*/ 	.short	(.L_117 - .L_116)
.L_116:
        /*001c*/ 	.word	0x00000000
        /*0020*/ 	.short	0x0004
        /*0022*/ 	.short	0x001c
        /*0024*/ 	.byte	0x00, 0xf0, 0x11, 0x00


	//----- nvinfo : EIATTR_KPARAM_INFO
	.align		4
.L_117:
        /*0028*/ 	.byte	0x04, 0x17
        /*002a*/ 	.short	(.L_119 - .L_118)
.L_118:
        /*002c*/ 	.word	0x00000000
        /*0030*/ 	.short	0x0003
        /*0032*/ 	.short	0x0018
        /*0034*/ 	.byte	0x00, 0xf0, 0x11, 0x00


	//----- nvinfo : EIATTR_KPARAM_INFO
	.align		4
.L_119:
        /*0038*/ 	.byte	0x04, 0x17
        /*003a*/ 	.short	(.L_121 - .L_120)
.L_120:
        /*003c*/ 	.word	0x00000000
        /*0040*/ 	.short	0x0002
        /*0042*/ 	.short	0x0010
        /*0044*/ 	.byte	0x00, 0xf5, 0x21, 0x00


	//----- nvinfo : EIATTR_KPARAM_INFO
	.align		4
.L_121:
        /*0048*/ 	.byte	0x04, 0x17
        /*004a*/ 	.short	(.L_123 - .L_122)
.L_122:
        /*004c*/ 	.word	0x00000000
        /*0050*/ 	.short	0x0001
        /*0052*/ 	.short	0x0008
        /*0054*/ 	.byte	0x00, 0xf5, 0x21, 0x00


	//----- nvinfo : EIATTR_KPARAM_INFO
	.align		4
.L_123:
        /*0058*/ 	.byte	0x04, 0x17
        /*005a*/ 	.short	(.L_125 - .L_124)
.L_124:
        /*005c*/ 	.word	0x00000000
        /*0060*/ 	.short	0x0000
        /*0062*/ 	.short	0x0000
        /*0064*/ 	.byte	0x00, 0xf5, 0x21, 0x00


	//----- nvinfo : EIATTR_SPARSE_MMA_MASK
	.align		4
.L_125:
        /*0068*/ 	.byte	0x03, 0x50
        /*006a*/ 	.short	0x0000


	//----- nvinfo : EIATTR_MAXREG_COUNT
	.align		4
        /*006c*/ 	.byte	0x03, 0x1b
        /*006e*/ 	.short	0x00ff


	//----- nvinfo : EIATTR_MERCURY_ISA_VERSION
	.align		4
        /*0070*/ 	.byte	0x03, 0x5f
        /*0072*/ 	.short	0x0101


	//----- nvinfo : EIATTR_VRC_CTA_INIT_COUNT
	.align		4
        /*0074*/ 	.byte	0x02, 0x4a
	.zero		1
	.zero		1


	//----- nvinfo : EIATTR_EXIT_INSTR_OFFSETS
	.align		4
        /*0078*/ 	.byte	0x04, 0x1c
        /*007a*/ 	.short	(.L_127 - .L_126)


	//   ....[0]....
.L_126:
        /*007c*/ 	.word	0x00000080


	//   ....[1]....
        /*0080*/ 	.word	0x00000480


	//----- nvinfo : EIATTR_CRS_STACK_SIZE
	.align		4
.L_127:
        /*0084*/ 	.byte	0x04, 0x1e
        /*0086*/ 	.short	(.L_129 - .L_128)
.L_128:
        /*0088*/ 	.word	0x00000000


	//----- nvinfo : EIATTR_CBANK_PARAM_SIZE
	.align		4
.L_129:
        /*008c*/ 	.byte	0x03, 0x19
        /*008e*/ 	.short	0x0024


	//----- nvinfo : EIATTR_PARAM_CBANK
	.align		4
        /*0090*/ 	.byte	0x04, 0x0a
        /*0092*/ 	.short	(.L_131 - .L_130)
	.align		4
.L_130:
        /*0094*/ 	.word	index@(.nv.constant0._ZN17fastertransformer21add_bias_add_posembedI6__halfEEvPT_PKS2_S5_iii)
        /*0098*/ 	.short	0x0380
        /*009a*/ 	.short	0x0024


	//----- nvinfo : EIATTR_SW_WAR
	.align		4
.L_131:
        /*009c*/ 	.byte	0x04, 0x36
        /*009e*/ 	.short	(.L_133 - .L_132)
.L_132:
        /*00a0*/ 	.word	0x00000008
.L_133:


//--------------------- .nv.info._ZN17fastertransformer10slice_copyI6__halfEEvPKT_PS2_iiii --------------------------
	.section	.nv.info._ZN17fastertransformer10slice_copyI6__halfEEvPKT_PS2_iiii,"",@"SHT_CUDA_INFO"
	.sectionflags	@""
	.align	4


	//----- nvinfo : EIATTR_CUDA_API_VERSION
	.align		4
        /*0000*/ 	.byte	0x04, 0x37
        /*0002*/ 	.short	(.L_135 - .L_134)
.L_134:
        /*0004*/ 	.word	0x00000082


	//----- nvinfo : EIATTR_KPARAM_INFO
	.align		4
.L_135:
        /*0008*/ 	.byte	0x04, 0x17
        /*000a*/ 	.short	(.L_137 - .L_136)
.L_136:
        /*000c*/ 	.word	0x00000000
        /*0010*/ 	.short	0x0005
        /*0012*/ 	.short	0x001c
        /*0014*/ 	.byte	0x00, 0xf0, 0x11, 0x00


	//----- nvinfo : EIATTR_KPARAM_INFO
	.align		4
.L_137:
        /*0018*/ 	.byte	0x04, 0x17
        /*001a*/ 	.short	(.L_139 - .L_138)
.L_138:
        /*001c*/ 	.word	0x00000000
        /*0020*/ 	.short	0x0004
        /*0022*/ 	.short	0x0018
        /*0024*/ 	.byte	0x00, 0xf0, 0x11, 0x00


	//----- nvinfo : EIATTR_KPARAM_INFO
	.align		4
.L_139:
        /*0028*/ 	.byte	0x04, 0x17
        /*002a*/ 	.short	(.L_141 - .L_140)
.L_140:
        /*002c*/ 	.word	0x00000000
        /*0030*/ 	.short	0x0003
        /*0032*/ 	.short	0x0014
        /*0034*/ 	.byte	0x00, 0xf0, 0x11, 0x00


	//----- nvinfo : EIATTR_KPARAM_INFO
	.align		4
.L_141:
        /*0038*/ 	.byte	0x04, 0x17
        /*003a*/ 	.short	(.L_143 - .L_142)
.L_142:
        /*003c*/ 	.word	0x00000000
        /*0040*/ 	.short	0x0002
        /*0042*/ 	.short	0x0010
        /*0044*/ 	.byte	0x00, 0xf0, 0x11, 0x00


	//----- nvinfo : EIATTR_KPARAM_INFO
	.align		4
.L_143:
        /*0048*/ 	.byte	0x04, 0x17
        /*004a*/ 	.short	(.L_145 - .L_144)
.L_144:
        /*004c*/ 	.word	0x00000000
        /*0050*/ 	.short	0x0001
        /*0052*/ 	.short	0x0008
        /*0054*/ 	.byte	0x00, 0xf5, 0x21, 0x00


	//----- nvinfo : EIATTR_KPARAM_INFO
	.align		4
.L_145:
        /*0058*/ 	.byte	0x04, 0x17
        /*005a*/ 	.short	(.L_147 - .L_146)
.L_146:
        /*005c*/ 	.word	0x00000000
        /*0060*/ 	.short	0x0000
        /*0062*/ 	.short	0x0000
        /*0064*/ 	.byte	0x00, 0xf5, 0x21, 0x00


	//----- nvinfo : EIATTR_SPARSE_MMA_MASK
	.align		4
.L_147:
        /*0068*/ 	.byte	0x03, 0x50
        /*006a*/ 	.short	0x0000


	//----- nvinfo : EIATTR_MAXREG_COUNT
	.align		4
        /*006c*/ 	.byte	0x03, 0x1b
        /*006e*/ 	.short	0x00ff


	//----- nvinfo : EIATTR_MERCURY_ISA_VERSION
	.align		4
        /*0070*/ 	.byte	0x03, 0x5f
        /*0072*/ 	.short	0x0101


	//----- nvinfo : EIATTR_VRC_CTA_INIT_COUNT
	.align		4
        /*0074*/ 	.byte	0x02, 0x4a
	.zero		1
	.zero		1


	//----- nvinfo : EIATTR_EXIT_INSTR_OFFSETS
	.align		4
        /*0078*/ 	.byte	0x04, 0x1c
        /*007a*/ 	.short	(.L_149 - .L_148)


	//   ....[0]....
.L_148:
        /*007c*/ 	.word	0x00000080


	//   ....[1]....
        /*0080*/ 	.word	0x000002d0


	//----- nvinfo : EIATTR_CBANK_PARAM_SIZE
	.align		4
.L_149:
        /*0084*/ 	.byte	0x03, 0x19
        /*0086*/ 	.short	0x0020


	//----- nvinfo : EIATTR_PARAM_CBANK
	.align		4
        /*0088*/ 	.byte	0x04, 0x0a
        /*008a*/ 	.short	(.L_151 - .L_150)
	.align		4
.L_150:
        /*008c*/ 	.word	index@(.nv.constant0._ZN17fastertransformer10slice_copyI6__halfEEvPKT_PS2_iiii)
        /*0090*/ 	.short	0x0380
        /*0092*/ 	.short	0x0020


	//----- nvinfo : EIATTR_SW_WAR
	.align		4
.L_151:
        /*0094*/ 	.byte	0x04, 0x36
        /*0096*/ 	.short	(.L_153 - .L_152)
.L_152:
        /*0098*/ 	.word	0x00000008
.L_153:


//--------------------- .nv.info._ZN17fastertransformer37add_bias_concat_clstoken_add_posembedI6__halfEEvPKT_PS2_S4_S4_S4_iiib --------------------------
	.section	.nv.info._ZN17fastertransformer37add_bias_concat_clstoken_add_posembedI6__halfEEvPKT_PS2_S4_S4_S4_iiib,"",@"SHT_CUDA_INFO"
	.sectionflags	@""
	.align	4


	//----- nvinfo : EIATTR_CUDA_API_VERSION
	.align		4
        /*0000*/ 	.byte	0x04, 0x37
        /*0002*/ 	.short	(.L_155 - .L_154)
.L_154:
        /*0004*/ 	.word	0x00000082


	//----- nvinfo : EIATTR_KPARAM_INFO
	.align		4
.L_155:
        /*0008*/ 	.byte	0x04, 0x17
        /*000a*/ 	.short	(.L_157 - .L_156)
.L_156:
        /*000c*/ 	.word	0x00000000
        /*0010*/ 	.short	0x0008
        /*0012*/ 	.short	0x0034
        /*0014*/ 	.byte	0x00, 0xf0, 0x05, 0x00


	//----- nvinfo : EIATTR_KPARAM_INFO
	.align		4
.L_157:
        /*0018*/ 	.byte	0x04, 0x17
        /*001a*/ 	.short	(.L_159 - .L_158)
.L_158:
        /*001c*/ 	.word	0x00000000
        /*0020*/ 	.short	0x0007
        /*0022*/ 	.short	0x0030
        /*0024*/ 	.byte	0x00, 0xf0, 0x11, 0x00


	//----- nvinfo : EIATTR_KPARAM_INFO
	.align		4
.L_159:
        /*0028*/ 	.byte	0x04, 0x17
        /*002a*/ 	.short	(.L_161 - .L_160)
.L_160:
        /*002c*/ 	.word	0x00000000
        /*0030*/ 	.short	0x0006
        /*0032*/ 	.short	0x002c
        /*0034*/ 	.byte	0x00, 0xf0, 0x11, 0x00


	//----- nvinfo : EIATTR_KPARAM_INFO
	.align		4
.L_161:
        /*0038*/ 	.byte	0x04, 0x17
        /*003a*/ 	.short	(.L_163 - .L_162)
.L_162:
        /*003c*/ 	.word	0x00000000
        /*0040*/ 	.short	0x0005
        /*0042*/ 	.short	0x0028
        /*0044*/ 	.byte	0x00, 0xf0, 0x11, 0x00


	//----- nvinfo : EIATTR_KPARAM_INFO
	.align		4
.L_163:
        /*0048*/ 	.byte	0x04, 0x17
        /*004a*/ 	.short	(.L_165 - .L_164)
.L_164:
        /*004c*/ 	.word	0x00000000
        /*0050*/ 	.short	0x0004
        /*0052*/ 	.short	0x0020
        /*0054*/ 	.byte	0x00, 0xf5, 0x21, 0x00


	//----- nvinfo : EIATTR_KPARAM_INFO
	.align		4
.L_165:
        /*0058*/ 	.byte	0x04, 0x17
        /*005a*/ 	.short	(.L_167 - .L_166)
.L_166:
        /*005c*/ 	.word	0x00000000
        /*0060*/ 	.short	0x0003
        /*0062*/ 	.short	0x0018
        /*0064*/ 	.byte	0x00, 0xf5, 0x21, 0x00


	//----- nvinfo : EIATTR_KPARAM_INFO
	.align		4
.L_167:
        /*0068*/ 	.byte	0x04, 0x17
        /*006a*/ 	.short	(.L_169 - .L_168)
.L_168:
        /*006c*/ 	.word	0x00000000
        /*0070*/ 	.short	0x0002
        /*0072*/ 	.short	0x0010
        /*0074*/ 	.byte	0x00, 0xf5, 0x21, 0x00


	//----- nvinfo : EIATTR_KPARAM_INFO
	.align		4
.L_169:
        /*0078*/ 	.byte	0x04, 0x17
        /*007a*/ 	.short	(.L_171 - .L_170)
.L_170:
        /*007c*/ 	.word	0x00000000
        /*0080*/ 	.short	0x0001
        /*0082*/ 	.short	0x0008
        /*0084*/ 	.byte	0x00, 0xf5, 0x21, 0x00


	//----- nvinfo : EIATTR_KPARAM_INFO
	.align		4
.L_171:
        /*0088*/ 	.byte	0x04, 0x17
        /*008a*/ 	.short	(.L_173 - .L_172)
.L_172:
        /*008c*/ 	.word	0x00000000
        /*0090*/ 	.short	0x0000
        /*0092*/ 	.short	0x0000
        /*0094*/ 	.byte	0x00, 0xf5, 0x21, 0x00


	//----- nvinfo : EIATTR_SPARSE_MMA_MASK
	.align		4
.L_173:
        /*0098*/ 	.byte	0x03, 0x50
        /*009a*/ 	.short	0x0000


	//----- nvinfo : EIATTR_MAXREG_COUNT
	.align		4
        /*009c*/ 	.byte	0x03, 0x1b
        /*009e*/ 	.short	0x00ff


	//----- nvinfo : EIATTR_MERCURY_ISA_VERSION
	.align		4
        /*00a0*/ 	.byte	0x03, 0x5f
        /*00a2*/ 	.short	0x0101


	//----- nvinfo : EIATTR_VRC_CTA_INIT_COUNT
	.align		4
        /*00a4*/ 	.byte	0x02, 0x4a
	.zero		1
	.zero		1


	//----- nvinfo : EIATTR_EXIT_INSTR_OFFSETS
	.align		4
        /*00a8*/ 	.byte	0x04, 0x1c
        /*00aa*/ 	.short	(.L_175 - .L_174)


	//   ....[0]....
.L_174:
        /*00ac*/ 	.word	0x00000080


	//   ....[1]....
        /*00b0*/ 	.word	0x00000640


	//----- nvinfo : EIATTR_CRS_STACK_SIZE
	.align		4
.L_175:
        /*00b4*/ 	.byte	0x04, 0x1e
        /*00b6*/ 	.short	(.L_177 - .L_176)
.L_176:
        /*00b8*/ 	.word	0x00000000


	//----- nvinfo : EIATTR_CBANK_PARAM_SIZE
	.align		4
.L_177:
        /*00bc*/ 	.byte	0x03, 0x19
        /*00be*/ 	.short	0x0035


	//----- nvinfo : EIATTR_PARAM_CBANK
	.align		4
        /*00c0*/ 	.byte	0x04, 0x0a
        /*00c2*/ 	.short	(.L_179 - .L_178)
	.align		4
.L_178:
        /*00c4*/ 	.word	index@(.nv.constant0._ZN17fastertransformer37add_bias_concat_clstoken_add_posembedI6__halfEEvPKT_PS2_S4_S4_S4_iiib)
        /*00c8*/ 	.short	0x0380
        /*00ca*/ 	.short	0x0035


	//----- nvinfo : EIATTR_SW_WAR
	.align		4
.L_179:
        /*00cc*/ 	.byte	0x04, 0x36
        /*00ce*/ 	.short	(.L_181 - .L_180)
.L_180:
        /*00d0*/ 	.word	0x00000008
.L_181:


//--------------------- .nv.info._ZN17fastertransformer14add_bias_sliceI6__halfEEvPKT_PS2_S4_iiib --------------------------
	.section	.nv.info._ZN17fastertransformer14add_bias_sliceI6__halfEEvPKT_PS2_S4_iiib,"",@"SHT_CUDA_INFO"
	.sectionflags	@""
	.align	4


	//----- nvinfo : EIATTR_CUDA_API_VERSION
	.align		4
        /*0000*/ 	.byte	0x04, 0x37
        /*0002*/ 	.short	(.L_183 - .L_182)
.L_182:
        /*0004*/ 	.word	0x00000082


	//----- nvinfo : EIATTR_KPARAM_INFO
	.align		4
.L_183:
        /*0008*/ 	.byte	0x04, 0x17
        /*000a*/ 	.short	(.L_185 - .L_184)
.L_184:
        /*000c*/ 	.word	0x00000000
        /*0010*/ 	.short	0x0006
        /*0012*/ 	.short	0x0024
        /*0014*/ 	.byte	0x00, 0xf0, 0x05, 0x00


	//----- nvinfo : EIATTR_KPARAM_INFO
	.align		4
.L_185:
        /*0018*/ 	.byte	0x04, 0x17
        /*001a*/ 	.short	(.L_187 - .L_186)
.L_186:
        /*001c*/ 	.word	0x00000000
        /*0020*/ 	.short	0x0005
        /*0022*/ 	.short	0x0020
        /*0024*/ 	.byte	0x00, 0xf0, 0x11, 0x00


	//----- nvinfo : EIATTR_KPARAM_INFO
	.align		4
.L_187:
        /*0028*/ 	.byte	0x04, 0x17
        /*002a*/ 	.short	(.L_189 - .L_188)
.L_188:
        /*002c*/ 	.word	0x00000000
        /*0030*/ 	.short	0x0004
        /*0032*/ 	.short	0x001c
        /*0034*/ 	.byte	0x00, 0xf0, 0x11, 0x00


	//----- nvinfo : EIATTR_KPARAM_INFO
	.align		4
.L_189:
        /*0038*/ 	.byte	0x04, 0x17
        /*003a*/ 	.short	(.L_191 - .L_190)
.L_190:
        /*003c*/ 	.word	0x00000000
        /*0040*/ 	.short	0x0003
        /*0042*/ 	.short	0x0018
        /*0044*/ 	.byte	0x00, 0xf0, 0x11, 0x00


	//----- nvinfo : EIATTR_KPARAM_INFO
	.align		4
.L_191:
        /*0048*/ 	.byte	0x04, 0x17
        /*004a*/ 	.short	(.L_193 - .L_192)
.L_192:
        /*004c*/ 	.word	0x00000000
        /*0050*/ 	.short	0x0002
        /*0052*/ 	.short	0x0010
        /*0054*/ 	.byte	0x00, 0xf5, 0x21, 0x00


	//----- nvinfo : EIATTR_KPARAM_INFO
	.align		4
.L_193:
        /*0058*/ 	.byte	0x04, 0x17
        /*005a*/ 	.short	(.L_195 - .L_194)
.L_194:
        /*005c*/ 	.word	0x00000000
        /*0060*/ 	.short	0x0001
        /*0062*/ 	.short	0x0008
        /*0064*/ 	.byte	0x00, 0xf5, 0x21, 0x00


	//----- nvinfo : EIATTR_KPARAM_INFO
	.align		4
.L_195:
        /*0068*/ 	.byte	0x04, 0x17
        /*006a*/ 	.short	(.L_197 - .L_196)
.L_196:
        /*006c*/ 	.word	0x00000000
        /*0070*/ 	.short	0x0000
        /*0072*/ 	.short	0x0000
        /*0074*/ 	.byte	0x00, 0xf5, 0x21, 0x00


	//----- nvinfo : EIATTR_SPARSE_MMA_MASK
	.align		4
.L_197:
        /*0078*/ 	.byte	0x03, 0x50
        /*007a*/ 	.short	0x0000


	//----- nvinfo : EIATTR_MAXREG_COUNT
	.align		4
        /*007c*/ 	.byte	0x03, 0x1b
        /*007e*/ 	.short	0x00ff


	//----- nvinfo : EIATTR_MERCURY_ISA_VERSION
	.align		4
        /*0080*/ 	.byte	0x03, 0x5f
        /*0082*/ 	.short	0x0101


	//----- nvinfo : EIATTR_VRC_CTA_INIT_COUNT
	.align		4
        /*0084*/ 	.byte	0x02, 0x4a
	.zero		1
	.zero		1


	//----- nvinfo : EIATTR_EXIT_INSTR_OFFSETS
	.align		4
        /*0088*/ 	.byte	0x04, 0x1c
        /*008a*/ 	.short	(.L_199 - .L_198)


	//   ....[0]....
.L_198:
        /*008c*/ 	.word	0x00000080


	//   ....[1]....
        /*0090*/ 	.word	0x00000500


	//----- nvinfo : EIATTR_CRS_STACK_SIZE
	.align		4
.L_199:
        /*0094*/ 	.byte	0x04, 0x1e
        /*0096*/ 	.short	(.L_201 - .L_200)
.L_200:
        /*0098*/ 	.word	0x00000000


	//----- nvinfo : EIATTR_CBANK_PARAM_SIZE
	.align		4
.L_201:
        /*009c*/ 	.byte	0x03, 0x19
        /*009e*/ 	.short	0x0025


	//----- nvinfo : EIATTR_PARAM_CBANK
	.align		4
        /*00a0*/ 	.byte	0x04, 0x0a
        /*00a2*/ 	.short	(.L_203 - .L_202)
	.align		4
.L_202:
        /*00a4*/ 	.word	index@(.nv.constant0._ZN17fastertransformer14add_bias_sliceI6__halfEEvPKT_PS2_S4_iiib)
        /*00a8*/ 	.short	0x0380
        /*00aa*/ 	.short	0x0025


	//----- nvinfo : EIATTR_SW_WAR
	.align		4
.L_203:
        /*00ac*/ 	.byte	0x04, 0x36
        /*00ae*/ 	.short	(.L_205 - .L_204)
.L_204:
        /*00b0*/ 	.word	0x00000008
.L_205:


//--------------------- .nv.callgraph             --------------------------
	.section	.nv.callgraph,"",@"SHT_CUDA_CALLGRAPH"
	.align	4
	.sectionentsize	8
	.align		4
        /*0000*/ 	.word	0x00000000
	.align		4
        /*0004*/ 	.word	0xffffffff
	.align		4
        /*0008*/ 	.word	0x00000000
	.align		4
        /*000c*/ 	.word	0xfffffffe
	.align		4
        /*0010*/ 	.word	0x00000000
	.align		4
        /*0014*/ 	.word	0xfffffffd
	.align		4
        /*0018*/ 	.word	0x00000000
	.align		4
        /*001c*/ 	.word	0xfffffffc


//--------------------- .text._ZN17fastertransformer21add_bias_add_posembedIfEEvPT_PKS1_S4_iii --------------------------
	.section	.text._ZN17fastertransformer21add_bias_add_posembedIfEEvPT_PKS1_S4_iii,"ax",@progbits
	.align	128
        .global         _ZN17fastertransformer21add_bias_add_posembedIfEEvPT_PKS1_S4_iii
        .type           _ZN17fastertransformer21add_bias_add_posembedIfEEvPT_PKS1_S4_iii,@function
        .size           _ZN17fastertransformer21add_bias_add_posembedIfEEvPT_PKS1_S4_iii,(.L_x_12 - _ZN17fastertransformer21add_bias_add_posembedIfEEvPT_PKS1_S4_iii)
        .other          _ZN17fastertransformer21add_bias_add_posembedIfEEvPT_PKS1_S4_iii,@"STO_CUDA_ENTRY STV_DEFAULT"
_ZN17fastertransformer21add_bias_add_posembedIfEEvPT_PKS1_S4_iii:
.text._ZN17fastertransformer21add_bias_add_posembedIfEEvPT_PKS1_S4_iii:
[----:B------:R-:W-:Y:S01]  /*0000*/  LDC R1, c[0x0][0x37c] ;  /* 0x0000df00ff017b82 */ /* 0x000fe20000000800 */
[----:B------:R-:W0:Y:S07]  /*0010*/  S2R R15, SR_TID.X ;  /* 0x00000000000f7919 */ /* 0x000e2e0000002100 */
[----:B------:R-:W0:Y:S08]  /*0020*/  S2UR UR4, SR_CTAID.X ;  /* 0x00000000000479c3 */ /* 0x000e300000002500 */
[----:B------:R-:W0:Y:S08]  /*0030*/  LDC R14, c[0x0][0x360] ;  /* 0x0000d800ff0e7b82 */ /* 0x000e300000000800 */
[----:B------:R-:W1:Y:S01]  /*0040*/  LDC.64 R2, c[0x0][0x398] ;  /* 0x0000e600ff027b82 */ /* 0x000e620000000a00 */
[----:B0-----:R-:W-:-:S02]  /*0050*/  IMAD R15, R14, UR4, R15 ;  /* 0x000000040e0f7c24 */ /* 0x001fc4000f8e020f */
[----:B-1----:R-:W-:-:S05]  /*0060*/  IMAD R0, R3, R2, RZ ;  /* 0x0000000203007224 */ /* 0x002fca00078e02ff */
[----:B------:R-:W-:-:S13]  /*0070*/  ISETP.GE.AND P0, PT, R15, R0, PT ;  /* 0x000000000f00720c */ /* 0x000fda0003f06270 */
[----:B------:R-:W-:Y:S05]  /*0080*/  @P0 EXIT ;  /* 0x000000000000094d */ /* 0x000fea0003800000 */
[----:B------:R-:W-:Y:S01]  /*0090*/  IABS R8, R3 ;  /* 0x0000000300087213 */ /* 0x000fe20000000000 */
[----:B------:R-:W0:Y:S01]  /*00a0*/  LDC R9, c[0x0][0x3a0] ;  /* 0x0000e800ff097b82 */ /* 0x000e220000000800 */
[----:B------:R-:W1:Y:S02]  /*00b0*/  LDCU UR5, c[0x0][0x3a0] ;  /* 0x00007400ff0577ac */ /* 0x000e640008000800 */
[----:B------:R-:W2:Y:S01]  /*00c0*/  I2F.RP R11, R8 ;  /* 0x00000008000b7306 */ /* 0x000ea20000209400 */
[----:B------:R-:W3:Y:S04]  /*00d0*/  LDCU UR4, c[0x0][0x370] ;  /* 0x00006e00ff0477ac */ /* 0x000ee80008000800 */
[----:B------:R-:W4:Y:S01]  /*00e0*/  LDC R10, c[0x0][0x39c] ;  /* 0x0000e700ff0a7b82 */ /* 0x000f220000000800 */
[----:B------:R-:W0:Y:S07]  /*00f0*/  LDCU.64 UR6, c[0x0][0x358] ;  /* 0x00006b00ff0677ac */ /* 0x000e2e0008000a00 */
[----:B------:R-:W0:Y:S01]  /*0100*/  LDC.64 R2, c[0x0][0x390] ;  /* 0x0000e400ff027b82 */ /* 0x000e220000000a00 */
[----:B--2---:R-:W2:Y:S01]  /*0110*/  MUFU.RCP R11, R11 ;  /* 0x0000000b000b7308 */ /* 0x004ea20000001000 */
[----:B-1----:R-:W-:-:S06]  /*0120*/  ISETP.NE.AND P0, PT, RZ, UR5, PT ;  /* 0x00000005ff007c0c */ /* 0x002fcc000bf05270 */
[----:B------:R-:W1:Y:S08]  /*0130*/  LDC.64 R4, c[0x0][0x380] ;  /* 0x0000e000ff047b82 */ /* 0x000e700000000a00 */
[----:B------:R-:W0:Y:S01]  /*0140*/  LDC.64 R6, c[0x0][0x388] ;  /* 0x0000e200ff067b82 */ /* 0x000e220000000a00 */
[----:B--2---:R-:W-:-:S04]  /*0150*/  IADD3 R12, PT, PT, R11, 0xffffffe, RZ ;  /* 0x0ffffffe0b0c7810 */ /* 0x004fc80007ffe0ff */
[----:B------:R2:W5:Y:S02]  /*0160*/  F2I.FTZ.U32.TRUNC.NTZ R13, R12 ;  /* 0x0000000c000d7305 */ /* 0x000564000021f000 */
[----:B--2---:R-:W-:Y:S01]  /*0170*/  IMAD.MOV.U32 R12, RZ, RZ, RZ ;  /* 0x000000ffff0c7224 */ /* 0x004fe200078e00ff */
[----:B-----5:R-:W-:-:S05]  /*0180*/  IADD3 R11, PT, PT, RZ, -R13, RZ ;  /* 0x8000000dff0b7210 */ /* 0x020fca0007ffe0ff */
[----:B------:R-:W-:-:S04]  /*0190*/  IMAD R11, R11, R8, RZ ;  /* 0x000000080b0b7224 */ /* 0x000fc800078e02ff */
[----:B------:R-:W-:Y:S01]  /*01a0*/  IMAD.HI.U32 R11, R13, R11, R12 ;  /* 0x0000000b0d0b7227 */ /* 0x000fe200078e000c */
[----:B------:R-:W-:-:S03]  /*01b0*/  LOP3.LUT R12, RZ, UR5, RZ, 0x33, !PT ;  /* 0x00000005ff0c7c12 */ /* 0x000fc6000f8e33ff */
[----:B---34-:R-:W-:-:S07]  /*01c0*/  IMAD R13, R14, UR4, RZ ;  /* 0x000000040e0d7c24 */ /* 0x018fce000f8e02ff */
.L_x_0:
[----:B0-----:R-:W-:Y:S01]  /*01d0*/  IABS R14, R9 ;  /* 0x00000009000e7213 */ /* 0x001fe20000000000 */
[----:B------:R-:W-:Y:S01]  /*01e0*/  HFMA2 R16, -RZ, RZ, 0, 0 ;  /* 0x00000000ff107431 */ /* 0x000fe200000001ff */
[----:B------:R-:W-:Y:S02]  /*01f0*/  IABS R20, R15 ;  /* 0x0000000f00147213 */ /* 0x000fe40000000000 */
[----:B--2---:R-:W0:Y:S01]  /*0200*/  I2F.RP R18, R14 ;  /* 0x0000000e00127306 */ /* 0x004e220000209400 */
[----:B------:R-:W-:-:S07]  /*0210*/  ISETP.GE.AND P3, PT, R15, RZ, PT ;  /* 0x000000ff0f00720c */ /* 0x000fce0003f66270 */
[----:B0-----:R-:W0:Y:S02]  /*0220*/  MUFU.RCP R18, R18 ;  /* 0x0000001200127308 */ /* 0x001e240000001000 */
[----:B0-----:R-:W-:Y:S02]  /*0230*/  IADD3 R17, PT, PT, R18, 0xffffffe, RZ ;  /* 0x0ffffffe12117810 */ /* 0x001fe40007ffe0ff */
[----:B------:R-:W-:-:S04]  /*0240*/  IABS R18, R10 ;  /* 0x0000000a00127213 */ /* 0x000fc80000000000 */
[----:B------:R-:W0:Y:S02]  /*0250*/  F2I.FTZ.U32.TRUNC.NTZ R17, R17 ;  /* 0x0000001100117305 */ /* 0x000e24000021f000 */
[----:B0-----:R-:W-:-:S04]  /*0260*/  IMAD.MOV R19, RZ, RZ, -R17 ;  /* 0x000000ffff137224 */ /* 0x001fc800078e0a11 */
[----:B------:R-:W-:-:S04]  /*0270*/  IMAD R19, R19, R14, RZ ;  /* 0x0000000e13137224 */ /* 0x000fc800078e02ff */
[----:B------:R-:W-:-:S04]  /*0280*/  IMAD.HI.U32 R19, R17, R19, R16 ;  /* 0x0000001311137227 */ /* 0x000fc800078e0010 */
[----:B------:R-:W-:-:S04]  /*0290*/  IMAD.HI.U32 R16, R11, R20, RZ ;  /* 0x000000140b107227 */ /* 0x000fc800078e00ff */
[----:B------:R-:W-:-:S04]  /*02a0*/  IMAD.HI.U32 R19, R19, R20, RZ ;  /* 0x0000001413137227 */ /* 0x000fc800078e00ff */
[----:B------:R-:W-:Y:S01]  /*02b0*/  IMAD.MOV R17, RZ, RZ, -R16 ;  /* 0x000000ffff117224 */ /* 0x000fe200078e0a10 */
[----:B------:R-:W-:-:S03]  /*02c0*/  IADD3 R19, PT, PT, -R19, RZ, RZ ;  /* 0x000000ff13137210 */ /* 0x000fc60007ffe1ff */
[--C-:B------:R-:W-:Y:S02]  /*02d0*/  IMAD R17, R18, R17, R20.reuse ;  /* 0x0000001112117224 */ /* 0x100fe400078e0214 */
[----:B------:R-:W-:-:S03]  /*02e0*/  IMAD R19, R14, R19, R20 ;  /* 0x000000130e137224 */ /* 0x000fc600078e0214 */
[----:B------:R-:W-:Y:S02]  /*02f0*/  ISETP.GT.U32.AND P1, PT, R8, R17, PT ;  /* 0x000000110800720c */ /* 0x000fe40003f24070 */
[----:B------:R-:W-:-:S11]  /*0300*/  ISETP.GT.U32.AND P2, PT, R14, R19, PT ;  /* 0x000000130e00720c */ /* 0x000fd60003f44070 */
[----:B------:R-:W-:Y:S01]  /*0310*/  @!P1 IMAD.IADD R17, R17, 0x1, -R18 ;  /* 0x0000000111119824 */ /* 0x000fe200078e0a12 */
[----:B------:R-:W-:Y:S02]  /*0320*/  ISETP.NE.AND P1, PT, R10, RZ, PT ;  /* 0x000000ff0a00720c */ /* 0x000fe40003f25270 */
[----:B------:R-:W-:Y:S02]  /*0330*/  @!P2 IADD3 R19, PT, PT, R19, -R14, RZ ;  /* 0x8000000e1313a210 */ /* 0x000fe40007ffe0ff */
[----:B------:R-:W-:Y:S02]  /*0340*/  ISETP.GT.U32.AND P2, PT, R8, R17, PT ;  /* 0x000000110800720c */ /* 0x000fe40003f44070 */
[----:B------:R-:W-:-:S11]  /*0350*/  ISETP.GT.U32.AND P4, PT, R14, R19, PT ;  /* 0x000000130e00720c */ /* 0x000fd60003f84070 */
[----:B------:R-:W-:Y:S02]  /*0360*/  @!P2 IMAD.IADD R17, R17, 0x1, -R18 ;  /* 0x000000011111a824 */ /* 0x000fe400078e0a12 */
[----:B------:R-:W-:Y:S02]  /*0370*/  @!P4 IADD3 R19, PT, PT, R19, -R14, RZ ;  /* 0x8000000e1313c210 */ /* 0x000fe40007ffe0ff */
[----:B------:R-:W-:Y:S01]  /*0380*/  @!P3 IMAD.MOV R17, RZ, RZ, -R17 ;  /* 0x000000ffff11b224 */ /* 0x000fe200078e0a11 */
[----:B------:R-:W-:Y:S02]  /*0390*/  @!P1 LOP3.LUT R17, RZ, R10, RZ, 0x33, !PT ;  /* 0x0000000aff119212 */ /* 0x000fe400078e33ff */
[----:B------:R-:W-:-:S03]  /*03a0*/  @!P3 IADD3 R19, PT, PT, -R19, RZ, RZ ;  /* 0x000000ff1313b210 */ /* 0x000fc60007ffe1ff */
[----:B------:R-:W-:Y:S01]  /*03b0*/  IMAD.WIDE R16, R17, 0x4, R6 ;  /* 0x0000000411107825 */ /* 0x000fe200078e0206 */
[----:B------:R-:W-:-:S03]  /*03c0*/  SEL R21, R12, R19, !P0 ;  /* 0x000000130c157207 */ /* 0x000fc60004000000 */
[----:B-1----:R-:W-:Y:S02]  /*03d0*/  IMAD.WIDE R18, R15, 0x4, R4 ;  /* 0x000000040f127825 */ /* 0x002fe400078e0204 */
[----:B------:R-:W2:Y:S02]  /*03e0*/  LDG.E.CONSTANT R16, desc[UR6][R16.64] ;  /* 0x0000000610107981 */ /* 0x000ea4000c1e9900 */
[----:B------:R-:W-:Y:S02]  /*03f0*/  IMAD.WIDE R20, R21, 0x4, R2 ;  /* 0x0000000415147825 */ /* 0x000fe400078e0202 */
[----:B------:R-:W3:Y:S04]  /*0400*/  LDG.E R23, desc[UR6][R18.64] ;  /* 0x0000000612177981 */ /* 0x000ee8000c1e1900 */
[----:B------:R-:W2:Y:S01]  /*0410*/  LDG.E.CONSTANT R21, desc[UR6][R20.64] ;  /* 0x0000000614157981 */ /* 0x000ea2000c1e9900 */
[----:B------:R-:W-:-:S05]  /*0420*/  IMAD.IADD R15, R13, 0x1, R15 ;  /* 0x000000010d0f7824 */ /* 0x000fca00078e020f */
[----:B------:R-:W-:Y:S01]  /*0430*/  ISETP.GE.AND P1, PT, R15, R0, PT ;  /* 0x000000000f00720c */ /* 0x000fe20003f26270 */
[----:B--2---:R-:W-:-:S04]  /*0440*/  FADD.FTZ R14, R16, R21 ;  /* 0x00000015100e7221 */ /* 0x004fc80000010000 */
[----:B---3--:R-:W-:-:S05]  /*0450*/  FADD.FTZ R23, R14, R23 ;  /* 0x000000170e177221 */ /* 0x008fca0000010000 */
[----:B------:R2:W-:Y:S03]  /*0460*/  STG.E desc[UR6][R18.64], R23 ;  /* 0x0000001712007986 */ /* 0x0005e6000c101906 */
[----:B------:R-:W-:Y:S05]  /*0470*/  @!P1 BRA `(.L_x_0) ;  /* 0xfffffffc00549947 */ /* 0x000fea000383ffff */
[----:B------:R-:W-:Y:S05]  /*0480*/  EXIT ;  /* 0x000000000000794d */ /* 0x000fea0003800000 */
.L_x_1:
[----:B------:R-:W-:-:S00]  /*0490*/  BRA `(.L_x_1) ;  /* 0xfffffffc00fc7947 */ /* 0x000fc0000383ffff */
[----:B------:R-:W-:-:S00]  /*04a0*/  NOP ;  /* 0x0000000000007918 */ /* 0x000fc00000000000 */
        /* <DEDUP_REMOVED lines=13> */
.L_x_12:


//--------------------- .text._ZN17fastertransformer10slice_copyIfEEvPKT_PS1_iiii --------------------------
	.section	.text._ZN17fastertransformer10slice_copyIfEEvPKT_PS1_iiii,"ax",@progbits
	.align	128
        .global         _ZN17fastertransformer10slice_copyIfEEvPKT_PS1_iiii
        .type           _ZN17fastertransformer10slice_copyIfEEvPKT_PS1_iiii,@function
        .size           _ZN17fastertransformer10slice_copyIfEEvPKT_PS1_iiii,(.L_x_13 - _ZN17fastertransformer10slice_copyIfEEvPKT_PS1_iiii)
        .other          _ZN17fastertransformer10slice_copyIfEEvPKT_PS1_iiii,@"STO_CUDA_ENTRY STV_DEFAULT"
_ZN17fastertransformer10slice_copyIfEEvPKT_PS1_iiii:
.text._ZN17fastertransformer10slice_copyIfEEvPKT_PS1_iiii:
[----:B------:R-:W-:Y:S01]  /*0000*/  LDC R1, c[0x0][0x37c] ;  /* 0x0000df00ff017b82 */ /* 0x000fe20000000800 */
[----:B------:R-:W0:Y:S07]  /*0010*/  S2R R0, SR_CTAID.X ;  /* 0x0000000000007919 */ /* 0x000e2e0000002500 */
[----:B------:R-:W1:Y:S01]  /*0020*/  LDC.64 R2, c[0x0][0x390] ;  /* 0x0000e400ff027b82 */ /* 0x000e620000000a00 */
[----:B------:R-:W0:Y:S01]  /*0030*/  LDCU UR4, c[0x0][0x360] ;  /* 0x00006c00ff0477ac */ /* 0x000e220008000800 */
[----:B------:R-:W0:Y:S02]  /*0040*/  S2R R5, SR_TID.X ;  /* 0x0000000000057919 */ /* 0x000e240000002100 */
[----:B0-----:R-:W-:-:S02]  /*0050*/  IMAD R0, R0, UR4, R5 ;  /* 0x0000000400007c24 */ /* 0x001fc4000f8e0205 */
[----:B-1----:R-:W-:-:S05]  /*0060*/  IMAD R5, R3, R2, RZ ;  /* 0x0000000203057224 */ /* 0x002fca00078e02ff */
[----:B------:R-:W-:-:S13]  /*0070*/  ISETP.GT.AND P0, PT, R0, R5, PT ;  /* 0x000000050000720c */ /* 0x000fda0003f04270 */
[----:B------:R-:W-:Y:S05]  /*0080*/  @P0 EXIT ;  /* 0x000000000000094d */ /* 0x000fea0003800000 */
[----:B------:R-:W-:Y:S01]  /*0090*/  IABS R7, R3 ;  /* 0x0000000300077213 */ /* 0x000fe20000000000 */
[----:B------:R-:W0:Y:S03]  /*00a0*/  LDCU.64 UR4, c[0x0][0x358] ;  /* 0x00006b00ff0477ac */ /* 0x000e260008000a00 */
[----:B------:R-:W1:Y:S08]  /*00b0*/  I2F.RP R2, R7 ;  /* 0x0000000700027306 */ /* 0x000e700000209400 */
[----:B-1----:R-:W1:Y:S02]  /*00c0*/  MUFU.RCP R2, R2 ;  /* 0x0000000200027308 */ /* 0x002e640000001000 */
[----:B-1----:R-:W-:-:S06]  /*00d0*/  IADD3 R4, PT, PT, R2, 0xffffffe, RZ ;  /* 0x0ffffffe02047810 */ /* 0x002fcc0007ffe0ff */
[----:B------:R1:W2:Y:S02]  /*00e0*/  F2I.FTZ.U32.TRUNC.NTZ R5, R4 ;  /* 0x0000000400057305 */ /* 0x0002a4000021f000 */
[----:B-1----:R-:W-:Y:S02]  /*00f0*/  HFMA2 R4, -RZ, RZ, 0, 0 ;  /* 0x00000000ff047431 */ /* 0x002fe400000001ff */
[----:B--2---:R-:W-:-:S04]  /*0100*/  IMAD.MOV R6, RZ, RZ, -R5 ;  /* 0x000000ffff067224 */ /* 0x004fc800078e0a05 */
[----:B------:R-:W-:Y:S01]  /*0110*/  IMAD R9, R6, R7, RZ ;  /* 0x0000000706097224 */ /* 0x000fe200078e02ff */
[----:B------:R-:W-:-:S03]  /*0120*/  IABS R6, R0 ;  /* 0x0000000000067213 */ /* 0x000fc60000000000 */
[----:B------:R-:W-:Y:S02]  /*0130*/  IMAD.HI.U32 R5, R5, R9, R4 ;  /* 0x0000000905057227 */ /* 0x000fe400078e0004 */
[----:B------:R-:W1:Y:S04]  /*0140*/  LDC.64 R8, c[0x0][0x398] ;  /* 0x0000e600ff087b82 */ /* 0x000e680000000a00 */
[----:B------:R-:W-:-:S04]  /*0150*/  IMAD.HI.U32 R5, R5, R6, RZ ;  /* 0x0000000605057227 */ /* 0x000fc800078e00ff */
[----:B------:R-:W-:-:S04]  /*0160*/  IMAD.MOV R2, RZ, RZ, -R5 ;  /* 0x000000ffff027224 */ /* 0x000fc800078e0a05 */
[----:B------:R-:W-:-:S05]  /*0170*/  IMAD R2, R7, R2, R6 ;  /* 0x0000000207027224 */ /* 0x000fca00078e0206 */
[----:B------:R-:W-:-:S13]  /*0180*/  ISETP.GT.U32.AND P2, PT, R7, R2, PT ;  /* 0x000000020700720c */ /* 0x000fda0003f44070 */
[-C--:B------:R-:W-:Y:S01]  /*0190*/  @!P2 IADD3 R2, PT, PT, R2, -R7.reuse, RZ ;  /* 0x800000070202a210 */ /* 0x080fe20007ffe0ff */
[----:B------:R-:W-:Y:S01]  /*01a0*/  @!P2 VIADD R5, R5, 0x1 ;  /* 0x000000010505a836 */ /* 0x000fe20000000000 */
[----:B------:R-:W-:Y:S02]  /*01b0*/  ISETP.NE.AND P2, PT, R3, RZ, PT ;  /* 0x000000ff0300720c */ /* 0x000fe40003f45270 */
[----:B------:R-:W-:Y:S02]  /*01c0*/  ISETP.GE.U32.AND P0, PT, R2, R7, PT ;  /* 0x000000070200720c */ /* 0x000fe40003f06070 */
[----:B------:R-:W-:-:S04]  /*01d0*/  LOP3.LUT R2, R0, R3, RZ, 0x3c, !PT ;  /* 0x0000000300027212 */ /* 0x000fc800078e3cff */
[----:B------:R-:W-:-:S07]  /*01e0*/  ISETP.GE.AND P1, PT, R2, RZ, PT ;  /* 0x000000ff0200720c */ /* 0x000fce0003f26270 */
[----:B------:R-:W-:-:S05]  /*01f0*/  @P0 IADD3 R5, PT, PT, R5, 0x1, RZ ;  /* 0x0000000105050810 */ /* 0x000fca0007ffe0ff */
[----:B------:R-:W-:Y:S02]  /*0200*/  IMAD.MOV.U32 R2, RZ, RZ, R5 ;  /* 0x000000ffff027224 */ /* 0x000fe400078e0005 */
[----:B------:R-:W2:Y:S03]  /*0210*/  LDC.64 R4, c[0x0][0x380] ;  /* 0x0000e000ff047b82 */ /* 0x000ea60000000a00 */
[----:B------:R-:W-:Y:S02]  /*0220*/  @!P1 IADD3 R2, PT, PT, -R2, RZ, RZ ;  /* 0x000000ff02029210 */ /* 0x000fe40007ffe1ff */
[----:B------:R-:W-:-:S04]  /*0230*/  @!P2 LOP3.LUT R2, RZ, R3, RZ, 0x33, !PT ;  /* 0x00000003ff02a212 */ /* 0x000fc800078e33ff */
[C---:B------:R-:W-:Y:S01]  /*0240*/  IADD3 R7, PT, PT, -R2.reuse, RZ, RZ ;  /* 0x000000ff02077210 */ /* 0x040fe20007ffe1ff */
[----:B-1----:R-:W-:-:S04]  /*0250*/  IMAD R6, R2, R8, R9 ;  /* 0x0000000802067224 */ /* 0x002fc800078e0209 */
[----:B------:R-:W-:-:S04]  /*0260*/  IMAD R2, R3, R7, R0 ;  /* 0x0000000703027224 */ /* 0x000fc800078e0200 */
[----:B------:R-:W-:-:S04]  /*0270*/  IMAD R3, R6, R3, R2 ;  /* 0x0000000306037224 */ /* 0x000fc800078e0202 */
[----:B--2---:R-:W-:Y:S02]  /*0280*/  IMAD.WIDE R2, R3, 0x4, R4 ;  /* 0x0000000403027825 */ /* 0x004fe400078e0204 */
[----:B------:R-:W1:Y:S04]  /*0290*/  LDC.64 R4, c[0x0][0x388] ;  /* 0x0000e200ff047b82 */ /* 0x000e680000000a00 */
[----:B0-----:R-:W2:Y:S01]  /*02a0*/  LDG.E.CONSTANT R3, desc[UR4][R2.64] ;  /* 0x0000000402037981 */ /* 0x001ea2000c1e9900 */
[----:B-1----:R-:W-:-:S05]  /*02b0*/  IMAD.WIDE R4, R0, 0x4, R4 ;  /* 0x0000000400047825 */ /* 0x002fca00078e0204 */
[----:B--2---:R-:W-:Y:S01]  /*02c0*/  STG.E desc[UR4][R4.64], R3 ;  /* 0x0000000304007986 */ /* 0x004fe2000c101904 */
[----:B------:R-:W-:Y:S05]  /*02d0*/  EXIT ;  /* 0x000000000000794d */ /* 0x000fea0003800000 */
.L_x_2:
        /* <DEDUP_REMOVED lines=10> */
.L_x_13:


//--------------------- .text._ZN17fastertransformer37add_bias_concat_clstoken_add_posembedIfEEvPKT_PS1_S3_S3_S3_iiib --------------------------
	.section	.text._ZN17fastertransformer37add_bias_concat_clstoken_add_posembedIfEEvPKT_PS1_S3_S3_S3_iiib,"ax",@progbits
	.align	128
        .global         _ZN17fastertransformer37add_bias_concat_clstoken_add_posembedIfEEvPKT_PS1_S3_S3_S3_iiib
        .type           _ZN17fastertransformer37add_bias_concat_clstoken_add_posembedIfEEvPKT_PS1_S3_S3_S3_iiib,@function
        .size           _ZN17fastertransformer37add_bias_concat_clstoken_add_posembedIfEEvPKT_PS1_S3_S3_S3_iiib,(.L_x_14 - _ZN17fastertransformer37add_bias_concat_clstoken_add_posembedIfEEvPKT_PS1_S3_S3_S3_iiib)
        .other          _ZN17fastertransformer37add_bias_concat_clstoken_add_posembedIfEEvPKT_PS1_S3_S3_S3_iiib,@"STO_CUDA_ENTRY STV_DEFAULT"
_ZN17fastertransformer37add_bias_concat_clstoken_add_posembedIfEEvPKT_PS1_S3_S3_S3_iiib:
.text._ZN17fastertransformer37add_bias_concat_clstoken_add_posembedIfEEvPKT_PS1_S3_S3_S3_iiib:
        /* <DEDUP_REMOVED lines=10> */
[----:B------:R-:W0:Y:S01]  /*00a0*/  LDCU.U8 UR5, c[0x0][0x3b4] ;  /* 0x00007680ff0577ac */ /* 0x000e220008000000 */
[----:B------:R-:W1:Y:S02]  /*00b0*/  LDC R13, c[0x0][0x3b0] ;  /* 0x0000ec00ff0d7b82 */ /* 0x000e640000000800 */
[----:B------:R-:W2:Y:S01]  /*00c0*/  I2F.RP R8, R12 ;  /* 0x0000000c00087306 */ /* 0x000ea20000209400 */
[----:B------:R-:W3:Y:S01]  /*00d0*/  LDCU UR4, c[0x0][0x3b0] ;  /* 0x00007600ff0477ac */ /* 0x000ee20008000800 */
[----:B------:R-:W4:Y:S04]  /*00e0*/  LDCU UR6, c[0x0][0x370] ;  /* 0x00006e00ff0677ac */ /* 0x000f280008000800 */
[----:B------:R-:W1:Y:S01]  /*00f0*/  LDC R14, c[0x0][0x3ac] ;  /* 0x0000eb00ff0e7b82 */ /* 0x000e620000000800 */
[----:B------:R-:W1:Y:S07]  /*0100*/  LDCU.64 UR8, c[0x0][0x358] ;  /* 0x00006b00ff0877ac */ /* 0x000e6e0008000a00 */
[----:B------:R-:W1:Y:S01]  /*0110*/  LDC.64 R2, c[0x0][0x388] ;  /* 0x0000e200ff027b82 */ /* 0x000e620000000a00 */
[----:B--2---:R-:W2:Y:S01]  /*0120*/  MUFU.RCP R8, R8 ;  /* 0x0000000800087308 */ /* 0x004ea20000001000 */
[----:B0-----:R-:W-:-:S02]  /*0130*/  UPRMT UR5, UR5, 0x8880, URZ ;  /* 0x0000888005057896 */ /* 0x001fc400080000ff */
[----:B---3--:R-:W-:Y:S02]  /*0140*/  UIADD3 UR4, UPT, UPT, UR4, -0x1, URZ ;  /* 0xffffffff04047890 */ /* 0x008fe4000fffe0ff */
[----:B------:R-:W-:Y:S02]  /*0150*/  UISETP.NE.AND UP0, UPT, UR5, URZ, UPT ;  /* 0x000000ff0500728c */ /* 0x000fe4000bf05270 */
[----:B------:R-:W0:Y:S01]  /*0160*/  LDC.64 R4, c[0x0][0x3a0] ;  /* 0x0000e800ff047b82 */ /* 0x000e220000000a00 */
[----:B----4-:R-:W-:Y:S01]  /*0170*/  IMAD R16, R16, UR6, RZ ;  /* 0x0000000610107c24 */ /* 0x010fe2000f8e02ff */
[----:B------:R-:W-:Y:S01]  /*0180*/  ISETP.NE.AND P0, PT, RZ, UR5, PT ;  /* 0x00000005ff007c0c */ /* 0x000fe2000bf05270 */
[----:B------:R-:W-:Y:S01]  /*0190*/  USEL UR5, UR4, URZ, !UP0 ;  /* 0x000000ff04057287 */ /* 0x000fe2000c000000 */
[----:B--2---:R-:W-:-:S04]  /*01a0*/  IADD3 R6, PT, PT, R8, 0xffffffe, RZ ;  /* 0x0ffffffe08067810 */ /* 0x004fc80007ffe0ff */
[----:B------:R2:W3:Y:S02]  /*01b0*/  F2I.FTZ.U32.TRUNC.NTZ R7, R6 ;  /* 0x0000000600077305 */ /* 0x0004e4000021f000 */
[----:B--2---:R-:W-:Y:S02]  /*01c0*/  HFMA2 R6, -RZ, RZ, 0, 0 ;  /* 0x00000000ff067431 */ /* 0x004fe400000001ff */
[----:B---3--:R-:W-:-:S04]  /*01d0*/  IMAD.MOV R15, RZ, RZ, -R7 ;  /* 0x000000ffff0f7224 */ /* 0x008fc800078e0a07 */
[----:B------:R-:W-:-:S04]  /*01e0*/  IMAD R15, R15, R12, RZ ;  /* 0x0000000c0f0f7224 */ /* 0x000fc800078e02ff */
[----:B------:R-:W-:-:S07]  /*01f0*/  IMAD.HI.U32 R15, R7, R15, R6 ;  /* 0x0000000f070f7227 */ /* 0x000fce00078e0006 */
.L_x_3:
[----:B-1----:R-:W-:Y:S02]  /*0200*/  IABS R8, R13 ;  /* 0x0000000d00087213 */ /* 0x002fe40000000000 */
[----:B------:R-:W-:Y:S02]  /*0210*/  IABS R6, R17 ;  /* 0x0000001100067213 */ /* 0x000fe40000000000 */
[----:B------:R-:W1:Y:S01]  /*0220*/  I2F.RP R9, R8 ;  /* 0x0000000800097306 */ /* 0x000e620000209400 */
[----:B------:R-:W-:Y:S02]  /*0230*/  IABS R10, R14 ;  /* 0x0000000e000a7213 */ /* 0x000fe40000000000 */
[----:B------:R-:W-:-:S04]  /*0240*/  IMAD.HI.U32 R18, R15, R6, RZ ;  /* 0x000000060f127227 */ /* 0x000fc800078e00ff */
[----:B------:R-:W-:-:S04]  /*0250*/  IMAD.MOV R7, RZ, RZ, -R18 ;  /* 0x000000ffff077224 */ /* 0x000fc800078e0a12 */
[----:B------:R-:W-:Y:S01]  /*0260*/  IMAD R7, R10, R7, R6 ;  /* 0x000000070a077224 */ /* 0x000fe200078e0206 */
[----:B------:R-:W-:Y:S01]  /*0270*/  LOP3.LUT R6, R17, R14, RZ, 0x3c, !PT ;  /* 0x0000000e11067212 */ /* 0x000fe200078e3cff */
[----:B-1----:R-:W1:Y:S03]  /*0280*/  MUFU.RCP R9, R9 ;  /* 0x0000000900097308 */ /* 0x002e660000001000 */
[----:B------:R-:W-:Y:S02]  /*0290*/  ISETP.GT.U32.AND P3, PT, R12, R7, PT ;  /* 0x000000070c00720c */ /* 0x000fe40003f64070 */
[----:B------:R-:W-:Y:S02]  /*02a0*/  ISETP.GE.AND P2, PT, R6, RZ, PT ;  /* 0x000000ff0600720c */ /* 0x000fe40003f46270 */
[----:B------:R-:W-:-:S09]  /*02b0*/  MOV R6, RZ ;  /* 0x000000ff00067202 */ /* 0x000fd20000000f00 */
[----:B------:R-:W-:Y:S02]  /*02c0*/  @!P3 IADD3 R7, PT, PT, R7, -R10, RZ ;  /* 0x8000000a0707b210 */ /* 0x000fe40007ffe0ff */
[----:B------:R-:W-:Y:S01]  /*02d0*/  @!P3 IADD3 R18, PT, PT, R18, 0x1, RZ ;  /* 0x000000011212b810 */ /* 0x000fe20007ffe0ff */
[----:B-1----:R-:W-:Y:S01]  /*02e0*/  VIADD R10, R9, 0xffffffe ;  /* 0x0ffffffe090a7836 */ /* 0x002fe20000000000 */
[----:B------:R-:W-:Y:S02]  /*02f0*/  ISETP.GE.U32.AND P1, PT, R7, R12, PT ;  /* 0x0000000c0700720c */ /* 0x000fe40003f26070 */
[----:B------:R-:W-:Y:S01]  /*0300*/  ISETP.NE.AND P3, PT, R14, RZ, PT ;  /* 0x000000ff0e00720c */ /* 0x000fe20003f65270 */
[----:B------:R-:W1:Y:S10]  /*0310*/  F2I.FTZ.U32.TRUNC.NTZ R7, R10 ;  /* 0x0000000a00077305 */ /* 0x000e74000021f000 */
[----:B------:R-:W-:-:S04]  /*0320*/  @P1 VIADD R18, R18, 0x1 ;  /* 0x0000000112121836 */ /* 0x000fc80000000000 */
[----:B------:R-:W-:Y:S01]  /*0330*/  @!P2 IMAD.MOV R18, RZ, RZ, -R18 ;  /* 0x000000ffff12a224 */ /* 0x000fe200078e0a12 */
[----:B-1----:R-:W-:Y:S02]  /*0340*/  IADD3 R9, PT, PT, RZ, -R7, RZ ;  /* 0x80000007ff097210 */ /* 0x002fe40007ffe0ff */
[----:B------:R-:W-:-:S03]  /*0350*/  @!P3 LOP3.LUT R18, RZ, R14, RZ, 0x33, !PT ;  /* 0x0000000eff12b212 */ /* 0x000fc600078e33ff */
[----:B------:R-:W-:Y:S01]  /*0360*/  IMAD R9, R9, R8, RZ ;  /* 0x0000000809097224 */ /* 0x000fe200078e02ff */
[----:B------:R-:W-:Y:S02]  /*0370*/  IABS R10, R18 ;  /* 0x00000012000a7213 */ /* 0x000fe40000000000 */
[----:B------:R-:W-:Y:S01]  /*0380*/  IADD3 R21, PT, PT, -R18, RZ, RZ ;  /* 0x000000ff12157210 */ /* 0x000fe20007ffe1ff */
[----:B------:R-:W-:-:S04]  /*0390*/  IMAD.HI.U32 R6, R7, R9, R6 ;  /* 0x0000000907067227 */ /* 0x000fc800078e0006 */
[----:B------:R-:W-:Y:S02]  /*03a0*/  IMAD.MOV.U32 R7, RZ, RZ, R10 ;  /* 0x000000ffff077224 */ /* 0x000fe400078e000a */
[----:B------:R-:W-:Y:S02]  /*03b0*/  IMAD R21, R14, R21, R17 ;  /* 0x000000150e157224 */ /* 0x000fe400078e0211 */
[----:B------:R-:W-:-:S05]  /*03c0*/  IMAD.HI.U32 R6, R6, R7, RZ ;  /* 0x0000000706067227 */ /* 0x000fca00078e00ff */
[----:B------:R-:W-:-:S05]  /*03d0*/  IADD3 R9, PT, PT, -R6, RZ, RZ ;  /* 0x000000ff06097210 */ /* 0x000fca0007ffe1ff */
[----:B------:R-:W-:-:S05]  /*03e0*/  IMAD R7, R8, R9, R7 ;  /* 0x0000000908077224 */ /* 0x000fca00078e0207 */
[----:B------:R-:W-:-:S13]  /*03f0*/  ISETP.GT.U32.AND P3, PT, R8, R7, PT ;  /* 0x000000070800720c */ /* 0x000fda0003f64070 */
[----:B------:R-:W-:Y:S01]  /*0400*/  @!P3 IMAD.IADD R7, R7, 0x1, -R8 ;  /* 0x000000010707b824 */ /* 0x000fe200078e0a08 */
[----:B------:R-:W-:Y:S02]  /*0410*/  @!P3 IADD3 R6, PT, PT, R6, 0x1, RZ ;  /* 0x000000010606b810 */ /* 0x000fe40007ffe0ff */
[----:B------:R-:W-:Y:S02]  /*0420*/  ISETP.NE.AND P3, PT, R13, RZ, PT ;  /* 0x000000ff0d00720c */ /* 0x000fe40003f65270 */
[----:B------:R-:W-:Y:S02]  /*0430*/  ISETP.GE.U32.AND P1, PT, R7, R8, PT ;  /* 0x000000080700720c */ /* 0x000fe40003f26070 */
[----:B------:R-:W-:-:S04]  /*0440*/  LOP3.LUT R7, R18, R13, RZ, 0x3c, !PT ;  /* 0x0000000d12077212 */ /* 0x000fc800078e3cff */
[----:B------:R-:W-:-:S07]  /*0450*/  ISETP.GE.AND P2, PT, R7, RZ, PT ;  /* 0x000000ff0700720c */ /* 0x000fce0003f46270 */
[----:B------:R-:W-:-:S05]  /*0460*/  @P1 VIADD R6, R6, 0x1 ;  /* 0x0000000106061836 */ /* 0x000fca0000000000 */
[----:B------:R-:W-:-:S05]  /*0470*/  MOV R19, R6 ;  /* 0x0000000600137202 */ /* 0x000fca0000000f00 */
[----:B------:R-:W-:Y:S01]  /*0480*/  @!P2 IMAD.MOV R19, RZ, RZ, -R19 ;  /* 0x000000ffff13a224 */ /* 0x000fe200078e0a13 */
[----:B------:R-:W-:-:S04]  /*0490*/  @!P3 LOP3.LUT R19, RZ, R13, RZ, 0x33, !PT ;  /* 0x0000000dff13b212 */ /* 0x000fc800078e33ff */
[----:B------:R-:W-:-:S05]  /*04a0*/  IADD3 R20, PT, PT, -R19, RZ, RZ ;  /* 0x000000ff13147210 */ /* 0x000fca0007ffe1ff */
[----:B------:R-:W-:-:S04]  /*04b0*/  IMAD R20, R13, R20, R18 ;  /* 0x000000140d147224 */ /* 0x000fc800078e0212 */
[C---:B------:R-:W-:Y:S01]  /*04c0*/  VIADD R18, R20.reuse, 0xffffffff ;  /* 0xffffffff14127836 */ /* 0x040fe20000000000 */
[C---:B------:R-:W-:Y:S01]  /*04d0*/  ISETP.NE.AND P1, PT, R20.reuse, UR5, PT ;  /* 0x0000000514007c0c */ /* 0x040fe2000bf25270 */
[C---:B------:R-:W-:Y:S01]  /*04e0*/  IMAD R23, R20.reuse, R14, R21 ;  /* 0x0000000e14177224 */ /* 0x040fe200078e0215 */
[----:B------:R-:W-:-:S05]  /*04f0*/  @!P0 IADD3 R18, PT, PT, R20, RZ, RZ ;  /* 0x000000ff14128210 */ /* 0x000fca0007ffe0ff */
[----:B------:R-:W-:Y:S02]  /*0500*/  IMAD R20, R19, UR4, R18 ;  /* 0x0000000413147c24 */ /* 0x000fe4000f8e0212 */
[----:B0-----:R-:W-:-:S04]  /*0510*/  IMAD.WIDE R18, R23, 0x4, R4 ;  /* 0x0000000417127825 */ /* 0x001fc800078e0204 */
[----:B------:R-:W0:Y:S01]  /*0520*/  @P1 LDC.64 R10, c[0x0][0x380] ;  /* 0x0000e000ff0a1b82 */ /* 0x000e220000000a00 */
[----:B------:R-:W-:Y:S01]  /*0530*/  @P1 IMAD R23, R20, R14, R21 ;  /* 0x0000000e14171224 */ /* 0x000fe200078e0215 */
[----:B------:R-:W2:Y:S06]  /*0540*/  LDG.E.CONSTANT R18, desc[UR8][R18.64] ;  /* 0x0000000812127981 */ /* 0x000eac000c1e9900 */
[----:B------:R-:W1:Y:S08]  /*0550*/  @P1 LDC.64 R6, c[0x0][0x390] ;  /* 0x0000e400ff061b82 */ /* 0x000e700000000a00 */
[----:B------:R-:W3:Y:S01]  /*0560*/  @!P1 LDC.64 R8, c[0x0][0x398] ;  /* 0x0000e600ff089b82 */ /* 0x000ee20000000a00 */
[----:B0-----:R-:W-:-:S06]  /*0570*/  @P1 IMAD.WIDE R10, R23, 0x4, R10 ;  /* 0x00000004170a1825 */ /* 0x001fcc00078e020a */
[----:B------:R-:W4:Y:S01]  /*0580*/  @P1 LDG.E.CONSTANT R10, desc[UR8][R10.64] ;  /* 0x000000080a0a1981 */ /* 0x000f22000c1e9900 */
[----:B-1----:R-:W-:-:S06]  /*0590*/  @P1 IMAD.WIDE R6, R21, 0x4, R6 ;  /* 0x0000000415061825 */ /* 0x002fcc00078e0206 */
[----:B------:R-:W4:Y:S01]  /*05a0*/  @P1 LDG.E.CONSTANT R7, desc[UR8][R6.64] ;  /* 0x0000000806071981 */ /* 0x000f22000c1e9900 */
[----:B---3--:R-:W-:-:S05]  /*05b0*/  @!P1 IMAD.WIDE R8, R21, 0x4, R8 ;  /* 0x0000000415089825 */ /* 0x008fca00078e0208 */
[----:B------:R-:W2:Y:S01]  /*05c0*/  @!P1 LDG.E.CONSTANT R22, desc[UR8][R8.64] ;  /* 0x0000000808169981 */ /* 0x000ea2000c1e9900 */
[----:B------:R-:W-:Y:S01]  /*05d0*/  IMAD.WIDE R20, R17, 0x4, R2 ;  /* 0x0000000411147825 */ /* 0x000fe200078e0202 */
[----:B------:R-:W-:-:S03]  /*05e0*/  IADD3 R17, PT, PT, R16, R17, RZ ;  /* 0x0000001110117210 */ /* 0x000fc60007ffe0ff */
[----:B----4-:R-:W-:-:S04]  /*05f0*/  @P1 FADD.FTZ R22, R10, R7 ;  /* 0x000000070a161221 */ /* 0x010fc80000010000 */
[----:B--2---:R-:W-:-:S05]  /*0600*/  FADD.FTZ R19, R18, R22 ;  /* 0x0000001612137221 */ /* 0x004fca0000010000 */
[----:B------:R2:W-:Y:S01]  /*0610*/  STG.E desc[UR8][R20.64], R19 ;  /* 0x0000001314007986 */ /* 0x0005e2000c101908 */
[----:B------:R-:W-:-:S13]  /*0620*/  ISETP.GE.AND P1, PT, R17, R0, PT ;  /* 0x000000001100720c */ /* 0x000fda0003f26270 */
[----:B--2---:R-:W-:Y:S05]  /*0630*/  @!P1 BRA `(.L_x_3) ;  /* 0xfffffff800f09947 */ /* 0x004fea000383ffff */
[----:B------:R-:W-:Y:S05]  /*0640*/  EXIT ;  /* 0x000000000000794d */ /* 0x000fea0003800000 */
.L_x_4:
        /* <DEDUP_REMOVED lines=11> */
.L_x_14:


//--------------------- .text._ZN17fastertransformer21add_bias_add_posembedI6__halfEEvPT_PKS2_S5_iii --------------------------
	.section	.text._ZN17fastertransformer21add_bias_add_posembedI6__halfEEvPT_PKS2_S5_iii,"ax",@progbits
	.align	128
        .global         _ZN17fastertransformer21add_bias_add_posembedI6__halfEEvPT_PKS2_S5_iii
        .type           _ZN17fastertransformer21add_bias_add_posembedI6__halfEEvPT_PKS2_S5_iii,@function
        .size           _ZN17fastertransformer21add_bias_add_posembedI6__halfEEvPT_PKS2_S5_iii,(.L_x_15 - _ZN17fastertransformer21add_bias_add_posembedI6__halfEEvPT_PKS2_S5_iii)
        .other          _ZN17fastertransformer21add_bias_add_posembedI6__halfEEvPT_PKS2_S5_iii,@"STO_CUDA_ENTRY STV_DEFAULT"
_ZN17fastertransformer21add_bias_add_posembedI6__halfEEvPT_PKS2_S5_iii:
.text._ZN17fastertransformer21add_bias_add_posembedI6__halfEEvPT_PKS2_S5_iii:
        /* <DEDUP_REMOVED lines=29> */
.L_x_5:
        /* <DEDUP_REMOVED lines=39> */
[----:B--2---:R-:W-:-:S04]  /*0440*/  HADD2 R21, R16, R21 ;  /* 0x0000001510157230 */ /* 0x004fc80000000000 */
[----:B---3--:R-:W-:-:S05]  /*0450*/  HFMA2 R23, R14, 1, 1, R21 ;  /* 0x3c003c000e177831 */ /* 0x008fca0000000015 */
[----:B------:R2:W-:Y:S03]  /*0460*/  STG.E desc[UR6][R18.64], R23 ;  /* 0x0000001712007986 */ /* 0x0005e6000c101906 */
[----:B------:R-:W-:Y:S05]  /*0470*/  @!P1 BRA `(.L_x_5) ;  /* 0xfffffffc00549947 */ /* 0x000fea000383ffff */
[----:B------:R-:W-:Y:S05]  /*0480*/  EXIT ;  /* 0x000000000000794d */ /* 0x000fea0003800000 */
.L_x_6:
        /* <DEDUP_REMOVED lines=15> */
.L_x_15:


//--------------------- .text._ZN17fastertransformer10slice_copyI6__halfEEvPKT_PS2_iiii --------------------------
	.section	.text._ZN17fastertransformer10slice_copyI6__halfEEvPKT_PS2_iiii,"ax",@progbits
	.align	128
        .global         _ZN17fastertransformer10slice_copyI6__halfEEvPKT_PS2_iiii
        .type           _ZN17fastertransformer10slice_copyI6__halfEEvPKT_PS2_iiii,@function
        .size           _ZN17fastertransformer10slice_copyI6__halfEEvPKT_PS2_iiii,(.L_x_16 - _ZN17fastertransformer10slice_copyI6__halfEEvPKT_PS2_iiii)
        .other          _ZN17fastertransformer10slice_copyI6__halfEEvPKT_PS2_iiii,@"STO_CUDA_ENTRY STV_DEFAULT"
_ZN17fastertransformer10slice_copyI6__halfEEvPKT_PS2_iiii:
.text._ZN17fastertransformer10slice_copyI6__halfEEvPKT_PS2_iiii:
        /* <DEDUP_REMOVED lines=46> */
.L_x_7:
        /* <DEDUP_REMOVED lines=10> */
.L_x_16:


//--------------------- .text._ZN17fastertransformer37add_bias_concat_clstoken_add_posembedI6__halfEEvPKT_PS2_S4_S4_S4_iiib --------------------------
	.section	.text._ZN17fastertransformer37add_bias_concat_clstoken_add_posembedI6__halfEEvPKT_PS2_S4_S4_S4_iiib,"ax",@progbits
	.align	128
        .global         _ZN17fastertransformer37add_bias_concat_clstoken_add_posembedI6__halfEEvPKT_PS2_S4_S4_S4_iiib
        .type           _ZN17fastertransformer37add_bias_concat_clstoken_add_posembedI6__halfEEvPKT_PS2_S4_S4_S4_iiib,@function
        .size           _ZN17fastertransformer37add_bias_concat_clstoken_add_posembedI6__halfEEvPKT_PS2_S4_S4_S4_iiib,(.L_x_17 - _ZN17fastertransformer37add_bias_concat_clstoken_add_posembedI6__halfEEvPKT_PS2_S4_S4_S4_iiib)
        .other          _ZN17fastertransformer37add_bias_concat_clstoken_add_posembedI6__halfEEvPKT_PS2_S4_S4_S4_iiib,@"STO_CUDA_ENTRY STV_DEFAULT"
_ZN17fastertransformer37add_bias_concat_clstoken_add_posembedI6__halfEEvPKT_PS2_S4_S4_S4_iiib:
.text._ZN17fastertransformer37add_bias_concat_clstoken_add_posembedI6__halfEEvPKT_PS2_S4_S4_S4_iiib:
        /* <DEDUP_REMOVED lines=32> */
.L_x_8:
        /* <DEDUP_REMOVED lines=10> */
[----:B------:R-:W-:-:S11]  /*02a0*/  ISETP.GE.AND P2, PT, R6, RZ, PT ;  /* 0x000000ff0600720c */ /* 0x000fd60003f46270 */
        /* <DEDUP_REMOVED lines=11> */
[----:B------:R-:W-:Y:S01]  /*0360*/  MOV R6, RZ ;  /* 0x000000ff00067202 */ /* 0x000fe20000000f00 */
[----:B------:R-:W-:Y:S01]  /*0370*/  IMAD.MOV R21, RZ, RZ, -R8 ;  /* 0x000000ffff157224 */ /* 0x000fe200078e0a08 */
[----:B------:R-:W-:-:S03]  /*0380*/  IABS R10, R8 ;  /* 0x00000008000a7213 */ /* 0x000fc60000000000 */
[----:B------:R-:W-:-:S04]  /*0390*/  IMAD.HI.U32 R6, R7, R13, R6 ;  /* 0x0000000d07067227 */ /* 0x000fc800078e0006 */
[----:B------:R-:W-:Y:S02]  /*03a0*/  IMAD R21, R16, R21, R19 ;  /* 0x0000001510157224 */ /* 0x000fe400078e0213 */
[----:B------:R-:W-:-:S04]  /*03b0*/  IMAD.HI.U32 R6, R6, R10, RZ ;  /* 0x0000000a06067227 */ /* 0x000fc800078e00ff */
[----:B------:R-:W-:-:S04]  /*03c0*/  IMAD.MOV R7, RZ, RZ, -R6 ;  /* 0x000000ffff077224 */ /* 0x000fc800078e0a06 */
[----:B------:R-:W-:Y:S01]  /*03d0*/  IMAD R10, R9, R7, R10 ;  /* 0x00000007090a7224 */ /* 0x000fe200078e020a */
[----:B------:R-:W-:-:S04]  /*03e0*/  LOP3.LUT R7, R8, R15, RZ, 0x3c, !PT ;  /* 0x0000000f08077212 */ /* 0x000fc800078e3cff */
[----:B------:R-:W-:Y:S02]  /*03f0*/  ISETP.GT.U32.AND P3, PT, R9, R10, PT ;  /* 0x0000000a0900720c */ /* 0x000fe40003f64070 */
[----:B------:R-:W-:-:S11]  /*0400*/  ISETP.GE.AND P2, PT, R7, RZ, PT ;  /* 0x000000ff0700720c */ /* 0x000fd60003f46270 */
[-C--:B------:R-:W-:Y:S01]  /*0410*/  @!P3 IADD3 R10, PT, PT, R10, -R9.reuse, RZ ;  /* 0x800000090a0ab210 */ /* 0x080fe20007ffe0ff */
[----:B------:R-:W-:Y:S01]  /*0420*/  @!P3 VIADD R6, R6, 0x1 ;  /* 0x000000010606b836 */ /* 0x000fe20000000000 */
[----:B------:R-:W-:Y:S02]  /*0430*/  ISETP.NE.AND P3, PT, R15, RZ, PT ;  /* 0x000000ff0f00720c */ /* 0x000fe40003f65270 */
[----:B------:R-:W-:-:S13]  /*0440*/  ISETP.GE.U32.AND P1, PT, R10, R9, PT ;  /* 0x000000090a00720c */ /* 0x000fda0003f26070 */
[----:B------:R-:W-:-:S04]  /*0450*/  @P1 IADD3 R6, PT, PT, R6, 0x1, RZ ;  /* 0x0000000106061810 */ /* 0x000fc80007ffe0ff */
[----:B------:R-:W-:-:S05]  /*0460*/  MOV R9, R6 ;  /* 0x0000000600097202 */ /* 0x000fca0000000f00 */
[----:B------:R-:W-:Y:S01]  /*0470*/  @!P2 IMAD.MOV R9, RZ, RZ, -R9 ;  /* 0x000000ffff09a224 */ /* 0x000fe200078e0a09 */
[----:B------:R-:W-:-:S04]  /*0480*/  @!P3 LOP3.LUT R9, RZ, R15, RZ, 0x33, !PT ;  /* 0x0000000fff09b212 */ /* 0x000fc800078e33ff */
[----:B------:R-:W-:-:S05]  /*0490*/  IADD3 R20, PT, PT, -R9, RZ, RZ ;  /* 0x000000ff09147210 */ /* 0x000fca0007ffe1ff */
[----:B------:R-:W-:-:S05]  /*04a0*/  IMAD R20, R15, R20, R8 ;  /* 0x000000140f147224 */ /* 0x000fca00078e0208 */
[C---:B------:R-:W-:Y:S02]  /*04b0*/  ISETP.NE.AND P1, PT, R20.reuse, UR5, PT ;  /* 0x0000000514007c0c */ /* 0x040fe4000bf25270 */
[C---:B------:R-:W-:Y:S02]  /*04c0*/  IADD3 R22, PT, PT, R20.reuse, -0x1, RZ ;  /* 0xffffffff14167810 */ /* 0x040fe40007ffe0ff */
[----:B------:R-:W-:-:S05]  /*04d0*/  @!P0 IADD3 R22, PT, PT, R20, RZ, RZ ;  /* 0x000000ff14168210 */ /* 0x000fca0007ffe0ff */
[----:B------:R-:W-:Y:S02]  /*04e0*/  IMAD R22, R9, UR4, R22 ;  /* 0x0000000409167c24 */ /* 0x000fe4000f8e0216 */
[-CC-:B------:R-:W-:Y:S02]  /*04f0*/  IMAD R9, R20, R16.reuse, R21.reuse ;  /* 0x0000001014097224 */ /* 0x180fe400078e0215 */
[----:B------:R-:W1:Y:S01]  /*0500*/  @P1 LDC.64 R10, c[0x0][0x380] ;  /* 0x0000e000ff0a1b82 */ /* 0x000e620000000a00 */
[----:B------:R-:W-:Y:S02]  /*0510*/  @P1 IMAD R23, R22, R16, R21 ;  /* 0x0000001016171224 */ /* 0x000fe400078e0215 */
[----:B0-----:R-:W-:-:S05]  /*0520*/  IMAD.WIDE R8, R9, 0x4, R2 ;  /* 0x0000000409087825 */ /* 0x001fca00078e0202 */
[----:B------:R-:W0:Y:S01]  /*0530*/  @P1 LDC.64 R6, c[0x0][0x390] ;  /* 0x0000e400ff061b82 */ /* 0x000e220000000a00 */
[----:B------:R-:W2:Y:S07]  /*0540*/  LDG.E.CONSTANT R9, desc[UR8][R8.64] ;  /* 0x0000000808097981 */ /* 0x000eae000c1e9900 */
[----:B------:R-:W3:Y:S01]  /*0550*/  @!P1 LDC.64 R12, c[0x0][0x398] ;  /* 0x0000e600ff0c9b82 */ /* 0x000ee20000000a00 */
[----:B-1----:R-:W-:-:S06]  /*0560*/  @P1 IMAD.WIDE R10, R23, 0x4, R10 ;  /* 0x00000004170a1825 */ /* 0x002fcc00078e020a */
[----:B------:R-:W4:Y:S01]  /*0570*/  @P1 LDG.E.CONSTANT R10, desc[UR8][R10.64] ;  /* 0x000000080a0a1981 */ /* 0x000f22000c1e9900 */
[----:B0-----:R-:W-:-:S06]  /*0580*/  @P1 IMAD.WIDE R6, R21, 0x4, R6 ;  /* 0x0000000415061825 */ /* 0x001fcc00078e0206 */
[----:B------:R-:W4:Y:S01]  /*0590*/  @P1 LDG.E.CONSTANT R7, desc[UR8][R6.64] ;  /* 0x0000000806071981 */ /* 0x000f22000c1e9900 */
[----:B---3--:R-:W-:-:S06]  /*05a0*/  @!P1 IMAD.WIDE R12, R21, 0x4, R12 ;  /* 0x00000004150c9825 */ /* 0x008fcc00078e020c */
[----:B------:R-:W2:Y:S01]  /*05b0*/  @!P1 LDG.E.CONSTANT R12, desc[UR8][R12.64] ;  /* 0x000000080c0c9981 */ /* 0x000ea2000c1e9900 */
[----:B------:R-:W-:Y:S01]  /*05c0*/  IMAD.WIDE R20, R19, 0x4, R4 ;  /* 0x0000000413147825 */ /* 0x000fe200078e0204 */
[----:B------:R-:W-:-:S03]  /*05d0*/  IADD3 R19, PT, PT, R18, R19, RZ ;  /* 0x0000001312137210 */ /* 0x000fc60007ffe0ff */
[----:B----4-:R-:W-:Y:S02]  /*05e0*/  @P1 HADD2 R7, R10, R7 ;  /* 0x000000070a071230 */ /* 0x010fe40000000000 */
[----:B--2---:R-:W-:Y:S02]  /*05f0*/  @!P1 HFMA2 R23, R12, 1, 1, R9 ;  /* 0x3c003c000c179831 */ /* 0x004fe40000000009 */
[----:B------:R-:W-:-:S05]  /*0600*/  @P1 HFMA2 R23, R9, 1, 1, R7 ;  /* 0x3c003c0009171831 */ /* 0x000fca0000000007 */
[----:B------:R2:W-:Y:S01]  /*0610*/  STG.E desc[UR8][R20.64], R23 ;  /* 0x0000001714007986 */ /* 0x0005e2000c101908 */
[----:B------:R-:W-:-:S13]  /*0620*/  ISETP.GE.AND P1, PT, R19, R0, PT ;  /* 0x000000001300720c */ /* 0x000fda0003f26270 */
[----:B--2---:R-:W-:Y:S05]  /*0630*/  @!P1 BRA `(.L_x_8) ;  /* 0xfffffff800f09947 */ /* 0x004fea000383ffff */
[----:B------:R-:W-:Y:S05]  /*0640*/  EXIT ;  /* 0x000000000000794d */ /* 0x000fea0003800000 */
.L_x_9:
        /* <DEDUP_REMOVED lines=11> */
.L_x_17:


//--------------------- .text._ZN17fastertransformer14add_bias_sliceI6__halfEEvPKT_PS2_S4_iiib --------------------------
	.section	.text._ZN17fastertransformer14add_bias_sliceI6__halfEEvPKT_PS2_S4_iiib,"ax",@progbits
	.align	128
        .global         _ZN17fastertransformer14add_bias_sliceI6__halfEEvPKT_PS2_S4_iiib
        .type           _ZN17fastertransformer14add_bias_sliceI6__halfEEvPKT_PS2_S4_iiib,@function
        .size           _ZN17fastertransformer14add_bias_sliceI6__halfEEvPKT_PS2_S4_iiib,(.L_x_18 - _ZN17fastertransformer14add_bias_sliceI6__halfEEvPKT_PS2_S4_iiib)
        .other          _ZN17fastertransformer14add_bias_sliceI6__halfEEvPKT_PS2_S4_iiib,@"STO_CUDA_ENTRY STV_DEFAULT"
_ZN17fastertransformer14add_bias_sliceI6__halfEEvPKT_PS2_S4_iiib:
.text._ZN17fastertransformer14add_bias_sliceI6__halfEEvPKT_PS2_S4_iiib:
        /* <DEDUP_REMOVED lines=15> */
[----:B------:R-:W1:Y:S08]  /*00f0*/  LDC.64 R2, c[0x0][0x380] ;  /* 0x0000e000ff027b82 */ /* 0x000e700000000a00 */
[----:B------:R-:W1:Y:S01]  /*0100*/  LDC.64 R4, c[0x0][0x390] ;  /* 0x0000e400ff047b82 */ /* 0x000e620000000a00 */
[----:B--2---:R-:W2:Y:S01]  /*0110*/  MUFU.RCP R8, R8 ;  /* 0x0000000800087308 */ /* 0x004ea20000001000 */
[----:B0-----:R-:W-:Y:S01]  /*0120*/  UPRMT UR4, UR4, 0x8880, URZ ;  /* 0x0000888004047896 */ /* 0x001fe200080000ff */
[----:B---3--:R-:W-:-:S03]  /*0130*/  IMAD R14, R9, UR6, RZ ;  /* 0x00000006090e7c24 */ /* 0x008fc6000f8e02ff */
[----:B------:R-:W-:Y:S02]  /*0140*/  UISETP.NE.AND UP0, UPT, UR4, URZ, UPT ;  /* 0x000000ff0400728c */ /* 0x000fe4000bf05270 */
[----:B------:R-:W0:Y:S01]  /*0150*/  LDC.64 R6, c[0x0][0x388] ;  /* 0x0000e200ff067b82 */ /* 0x000e220000000a00 */
[----:B----4-:R-:W-:Y:S01]  /*0160*/  IMAD R19, R19, UR5, RZ ;  /* 0x0000000513137c24 */ /* 0x010fe2000f8e02ff */
[----:B------:R-:W-:Y:S01]  /*0170*/  ISETP.NE.AND P0, PT, R14, RZ, PT ;  /* 0x000000ff0e00720c */ /* 0x000fe20003f05270 */
[----:B------:R-:W3:Y:S01]  /*0180*/  LDCU.64 UR6, c[0x0][0x358] ;  /* 0x00006b00ff0677ac */ /* 0x000ee20008000a00 */
[----:B------:R-:W-:Y:S01]  /*0190*/  LOP3.LUT R18, RZ, R14, RZ, 0x33, !PT ;  /* 0x0000000eff127212 */ /* 0x000fe200078e33ff */
[----:B------:R-:W-:Y:S01]  /*01a0*/  USEL UR4, URZ, 0x1, !UP0 ;  /* 0x00000001ff047887 */ /* 0x000fe2000c000000 */
[----:B--2---:R-:W-:-:S04]  /*01b0*/  VIADD R10, R8, 0xffffffe ;  /* 0x0ffffffe080a7836 */ /* 0x004fc80000000000 */
[----:B------:R2:W4:Y:S02]  /*01c0*/  F2I.FTZ.U32.TRUNC.NTZ R11, R10 ;  /* 0x0000000a000b7305 */ /* 0x000524000021f000 */
[----:B--2---:R-:W-:Y:S01]  /*01d0*/  IMAD.MOV.U32 R10, RZ, RZ, RZ ;  /* 0x000000ffff0a7224 */ /* 0x004fe200078e00ff */
[----:B----4-:R-:W-:-:S05]  /*01e0*/  IADD3 R15, PT, PT, RZ, -R11, RZ ;  /* 0x8000000bff0f7210 */ /* 0x010fca0007ffe0ff */
[----:B------:R-:W-:-:S04]  /*01f0*/  IMAD R15, R15, R12, RZ ;  /* 0x0000000c0f0f7224 */ /* 0x000fc800078e02ff */
[----:B---3--:R-:W-:-:S07]  /*0200*/  IMAD.HI.U32 R15, R11, R15, R10 ;  /* 0x0000000f0b0f7227 */ /* 0x008fce00078e000a */
.L_x_10:
[----:B------:R-:W-:Y:S01]  /*0210*/  IABS R20, R21 ;  /* 0x0000001500147213 */ /* 0x000fe20000000000 */
[C---:B-1----:R-:W-:Y:S01]  /*0220*/  IMAD.WIDE R16, R21.reuse, 0x4, R2 ;  /* 0x0000000415107825 */ /* 0x042fe200078e0202 */
[----:B------:R-:W-:Y:S02]  /*0230*/  IABS R10, R13 ;  /* 0x0000000d000a7213 */ /* 0x000fe40000000000 */
[----:B------:R-:W-:Y:S01]  /*0240*/  ISETP.GE.AND P3, PT, R21, RZ, PT ;  /* 0x000000ff1500720c */ /* 0x000fe20003f66270 */
[----:B--2---:R-:W-:Y:S02]  /*0250*/  IMAD.HI.U32 R8, R15, R20, RZ ;  /* 0x000000140f087227 */ /* 0x004fe400078e00ff */
[----:B------:R1:W2:Y:S03]  /*0260*/  LDG.E.CONSTANT R16, desc[UR6][R16.64] ;  /* 0x0000000610107981 */ /* 0x0002a6000c1e9900 */
[----:B------:R-:W-:-:S05]  /*0270*/  IADD3 R9, PT, PT, -R8, RZ, RZ ;  /* 0x000000ff08097210 */ /* 0x000fca0007ffe1ff */
[----:B------:R-:W-:-:S05]  /*0280*/  IMAD R9, R10, R9, R20 ;  /* 0x000000090a097224 */ /* 0x000fca00078e0214 */
[----:B------:R-:W-:-:S13]  /*0290*/  ISETP.GT.U32.AND P1, PT, R12, R9, PT ;  /* 0x000000090c00720c */ /* 0x000fda0003f24070 */
[----:B------:R-:W-:Y:S01]  /*02a0*/  @!P1 IMAD.IADD R9, R9, 0x1, -R10 ;  /* 0x0000000109099824 */ /* 0x000fe200078e0a0a */
[----:B------:R-:W-:-:S04]  /*02b0*/  ISETP.NE.AND P1, PT, R13, RZ, PT ;  /* 0x000000ff0d00720c */ /* 0x000fc80003f25270 */
[----:B------:R-:W-:-:S13]  /*02c0*/  ISETP.GT.U32.AND P2, PT, R12, R9, PT ;  /* 0x000000090c00720c */ /* 0x000fda0003f44070 */
[----:B------:R-:W-:-:S05]  /*02d0*/  @!P2 IADD3 R9, PT, PT, R9, -R10, RZ ;  /* 0x8000000a0909a210 */ /* 0x000fca0007ffe0ff */
[----:B------:R-:W-:Y:S01]  /*02e0*/  @!P3 IMAD.MOV R9, RZ, RZ, -R9 ;  /* 0x000000ffff09b224 */ /* 0x000fe200078e0a09 */
[----:B------:R-:W-:-:S05]  /*02f0*/  @!P1 LOP3.LUT R9, RZ, R13, RZ, 0x33, !PT ;  /* 0x0000000dff099212 */ /* 0x000fca00078e33ff */
[----:B------:R-:W-:-:S06]  /*0300*/  IMAD.WIDE R8, R9, 0x4, R4 ;  /* 0x0000000409087825 */ /* 0x000fcc00078e0204 */
[----:B------:R3:W2:Y:S01]  /*0310*/  LDG.E.CONSTANT R9, desc[UR6][R8.64] ;  /* 0x0000000608097981 */ /* 0x0006a2000c1e9900 */
[----:B------:R-:W-:-:S04]  /*0320*/  IABS R22, R14 ;  /* 0x0000000e00167213 */ /* 0x000fc80000000000 */
[----:B------:R-:W4:Y:S08]  /*0330*/  I2F.RP R23, R22 ;  /* 0x0000001600177306 */ /* 0x000f300000209400 */
[----:B----4-:R-:W4:Y:S02]  /*0340*/  MUFU.RCP R23, R23 ;  /* 0x0000001700177308 */ /* 0x010f240000001000 */
[----:B----4-:R-:W-:-:S06]  /*0350*/  IADD3 R10, PT, PT, R23, 0xffffffe, RZ ;  /* 0x0ffffffe170a7810 */ /* 0x010fcc0007ffe0ff */
[----:B------:R4:W5:Y:S01]  /*0360*/  F2I.FTZ.U32.TRUNC.NTZ R11, R10 ;  /* 0x0000000a000b7305 */ /* 0x000962000021f000 */
[----:B-1----:R-:W-:Y:S01]  /*0370*/  IABS R17, R14 ;  /* 0x0000000e00117213 */ /* 0x002fe20000000000 */
[----:B----4-:R-:W-:Y:S02]  /*0380*/  HFMA2 R10, -RZ, RZ, 0, 0 ;  /* 0x00000000ff0a7431 */ /* 0x010fe400000001ff */
[----:B-----5:R-:W-:-:S04]  /*0390*/  IMAD.MOV R25, RZ, RZ, -R11 ;  /* 0x000000ffff197224 */ /* 0x020fc800078e0a0b */
[----:B------:R-:W-:-:S04]  /*03a0*/  IMAD R25, R25, R22, RZ ;  /* 0x0000001619197224 */ /* 0x000fc800078e02ff */
[----:B------:R-:W-:-:S04]  /*03b0*/  IMAD.HI.U32 R11, R11, R25, R10 ;  /* 0x000000190b0b7227 */ /* 0x000fc800078e000a */
[----:B------:R-:W-:Y:S02]  /*03c0*/  IMAD.MOV R17, RZ, RZ, -R17 ;  /* 0x000000ffff117224 */ /* 0x000fe400078e0a11 */
[----:B------:R-:W-:-:S04]  /*03d0*/  IMAD.HI.U32 R11, R11, R20, RZ ;  /* 0x000000140b0b7227 */ /* 0x000fc800078e00ff */
[----:B------:R-:W-:-:S05]  /*03e0*/  IMAD R17, R11, R17, R20 ;  /* 0x000000110b117224 */ /* 0x000fca00078e0214 */
[----:B------:R-:W-:Y:S02]  /*03f0*/  ISETP.GT.U32.AND P2, PT, R22, R17, PT ;  /* 0x000000111600720c */ /* 0x000fe40003f44070 */
[----:B---3--:R-:W-:-:S11]  /*0400*/  LOP3.LUT R8, R21, R14, RZ, 0x3c, !PT ;  /* 0x0000000e15087212 */ /* 0x008fd600078e3cff */
[----:B------:R-:W-:-:S04]  /*0410*/  @!P2 IADD3 R17, PT, PT, R17, -R22, RZ ;  /* 0x800000161111a210 */ /* 0x000fc80007ffe0ff */
[----:B------:R-:W-:Y:S02]  /*0420*/  ISETP.GE.U32.AND P1, PT, R17, R22, PT ;  /* 0x000000161100720c */ /* 0x000fe40003f26070 */
[----:B------:R-:W-:Y:S01]  /*0430*/  ISETP.GE.AND P3, PT, R8, RZ, PT ;  /* 0x000000ff0800720c */ /* 0x000fe20003f66270 */
[----:B------:R-:W-:-:S10]  /*0440*/  @!P2 VIADD R11, R11, 0x1 ;  /* 0x000000010b0ba836 */ /* 0x000fd40000000000 */
[----:B------:R-:W-:-:S05]  /*0450*/  @P1 IADD3 R11, PT, PT, R11, 0x1, RZ ;  /* 0x000000010b0b1810 */ /* 0x000fca0007ffe0ff */
[----:B------:R-:W-:-:S05]  /*0460*/  @!P3 IMAD.MOV R11, RZ, RZ, -R11 ;  /* 0x000000ffff0bb224 */ /* 0x000fca00078e0a0b */
[----:B------:R-:W-:-:S04]  /*0470*/  SEL R11, R18, R11, !P0 ;  /* 0x0000000b120b7207 */ /* 0x000fc80004000000 */
[----:B------:R-:W-:-:S05]  /*0480*/  IADD3 R8, PT, PT, R11, UR4, RZ ;  /* 0x000000040b087c10 */ /* 0x000fca000fffe0ff */
[--C-:B------:R-:W-:Y:S02]  /*0490*/  IMAD R17, R8, R13, R21.reuse ;  /* 0x0000000d08117224 */ /* 0x100fe400078e0215 */
[----:B------:R-:W-:-:S05]  /*04a0*/  IMAD.IADD R21, R19, 0x1, R21 ;  /* 0x0000000113157824 */ /* 0x000fca00078e0215 */
[----:B------:R-:W-:Y:S01]  /*04b0*/  ISETP.GE.AND P1, PT, R21, R0, PT ;  /* 0x000000001500720c */ /* 0x000fe20003f26270 */
[----:B--2---:R-:W-:Y:S02]  /*04c0*/  HFMA2 R11, R16, 1, 1, R9 ;  /* 0x3c003c00100b7831 */ /* 0x004fe40000000009 */
[----:B0-----:R-:W-:-:S05]  /*04d0*/  IMAD.WIDE R8, R17, 0x4, R6 ;  /* 0x0000000411087825 */ /* 0x001fca00078e0206 */
[----:B------:R2:W-:Y:S05]  /*04e0*/  STG.E desc[UR6][R8.64], R11 ;  /* 0x0000000b08007986 */ /* 0x0005ea000c101906 */
[----:B------:R-:W-:Y:S05]  /*04f0*/  @!P1 BRA `(.L_x_10) ;  /* 0xfffffffc00449947 */ /* 0x000fea000383ffff */
[----:B------:R-:W-:Y:S05]  /*0500*/  EXIT ;  /* 0x000000000000794d */ /* 0x000fea0003800000 */
.L_x_11:
        /* <DEDUP_REMOVED lines=15> */
.L_x_18:


//--------------------- .nv.shared.reserved.0     --------------------------
	.section	.nv.shared.reserved.0,"aw",@nobits
	.weak		__nv_reservedSMEM_offset_0_alias
	.size		__nv_reservedSMEM_offset_0_alias, 0, 64
	.other		__nv_reservedSMEM_offset_0_alias,@"STO_CUDA_RESERVED_SHARED STV_DEFAULT"
__nv_reservedSMEM_offset_0_alias:
	.zero		0
	.zero		64


//--------------------- .nv.constant0._ZN17fastertransformer21add_bias_add_posembedIfEEvPT_PKS1_S4_iii --------------------------
	.section	.nv.constant0._ZN17fastertransformer21add_bias_add_posembedIfEEvPT_PKS1_S4_iii,"a",@progbits
	.sectionflags	@""
	.align	4
.nv.constant0._ZN17fastertransformer21add_bias_add_posembedIfEEvPT_PKS1_S4_iii:
	.zero		932


//--------------------- .nv.constant0._ZN17fastertransformer10slice_copyIfEEvPKT_PS1_iiii --------------------------
	.section	.nv.constant0._ZN17fastertransformer10slice_copyIfEEvPKT_PS1_iiii,"a",@progbits
	.sectionflags	@""
	.align	4
.nv.constant0._ZN17fastertransformer10slice_copyIfEEvPKT_PS1_iiii:
	.zero		928


//--------------------- .nv.constant0._ZN17fastertransformer37add_bias_concat_clstoken_add_posembedIfEEvPKT_PS1_S3_S3_S3_iiib --------------------------
	.section	.nv.constant0._ZN17fastertransformer37add_bias_concat_clstoken_add_posembedIfEEvPKT_PS1_S3_S3_S3_iiib,"a",@progbits
	.sectionflags	@""
	.align	4
.nv.constant0._ZN17fastertransformer37add_bias_concat_clstoken_add_posembedIfEEvPKT_PS1_S3_S3_S3_iiib:
	.zero		949


//--------------------- .nv.constant0._ZN17fastertransformer21add_bias_add_posembedI6__halfEEvPT_PKS2_S5_iii --------------------------
	.section	.nv.constant0._ZN17fastertransformer21add_bias_add_posembedI6__halfEEvPT_PKS2_S5_iii,"a",@progbits
	.sectionflags	@""
	.align	4
.nv.constant0._ZN17fastertransformer21add_bias_add_posembedI6__halfEEvPT_PKS2_S5_iii:
	.zero		932


//--------------------- .nv.constant0._ZN17fastertransformer10slice_copyI6__halfEEvPKT_PS2_iiii --------------------------
	.section	.nv.constant0._ZN17fastertransformer10slice_copyI6__halfEEvPKT_PS2_iiii,"a",@progbits
	.sectionflags	@""
	.align	4
.nv.constant0._ZN17fastertransformer10slice_copyI6__halfEEvPKT_PS2_iiii:
	.zero		928


//--------------------- .nv.constant0._ZN17fastertransformer37add_bias_concat_clstoken_add_posembedI6__halfEEvPKT_PS2_S4_S4_S4_iiib --------------------------
	.section	.nv.constant0._ZN17fastertransformer37add_bias_concat_clstoken_add_posembedI6__halfEEvPKT_PS2_S4_S4_S4_iiib,"a",@progbits
	.sectionflags	@""
	.align	4
.nv.constant0._ZN17fastertransformer37add_bias_concat_clstoken_add_posembedI6__halfEEvPKT_PS2_S4_S4_S4_iiib:
	.zero		949


//--------------------- .nv.constant0._ZN17fastertransformer14add_bias_sliceI6__halfEEvPKT_PS2_S4_iiib --------------------------
	.section	.nv.constant0._ZN17fastertransformer14add_bias_sliceI6__halfEEvPKT_PS2_S4_iiib,"a",@progbits
	.sectionflags	@""
	.align	4
.nv.constant0._ZN17fastertransformer14add_bias_sliceI6__halfEEvPKT_PS2_S4_iiib:
	.zero		933


//--------------------- SYMBOLS --------------------------

	.type		.nv.reservedSmem.offset0,@object
	.size		.nv.reservedSmem.offset0,0x4
